//
// Generated by NVIDIA NVVM Compiler
//
// Compiler Build ID: CL-36424714
// Cuda compilation tools, release 13.0, V13.0.88
// Based on NVVM 20.0.0
//

.version 9.0
.target sm_100
.address_size 64

	// .globl	_Z17compute_row_statsPfS_S_ii
.extern .shared .align 16 .b8 sdata[];

.visible .entry _Z17compute_row_statsPfS_S_ii(
	.param .u64 .ptr .align 1 _Z17compute_row_statsPfS_S_ii_param_0,
	.param .u64 .ptr .align 1 _Z17compute_row_statsPfS_S_ii_param_1,
	.param .u64 .ptr .align 1 _Z17compute_row_statsPfS_S_ii_param_2,
	.param .u32 _Z17compute_row_statsPfS_S_ii_param_3,
	.param .u32 _Z17compute_row_statsPfS_S_ii_param_4
)
{
	.reg .pred 	%p<8>;
	.reg .b32 	%r<23>;
	.reg .b32 	%f<22>;
	.reg .b64 	%rd<12>;

	ld.param.u64 	%rd2, [_Z17compute_row_statsPfS_S_ii_param_0];
	ld.param.u64 	%rd3, [_Z17compute_row_statsPfS_S_ii_param_1];
	ld.param.u64 	%rd4, [_Z17compute_row_statsPfS_S_ii_param_2];
	ld.param.u32 	%r13, [_Z17compute_row_statsPfS_S_ii_param_3];
	ld.param.u32 	%r12, [_Z17compute_row_statsPfS_S_ii_param_4];
	mov.u32 	%r1, %ctaid.x;
	mov.u32 	%r2, %tid.x;
	mov.u32 	%r22, %ntid.x;
	setp.ge.s32 	%p1, %r1, %r13;
	@%p1 bra 	$L__BB0_10;
	setp.ge.s32 	%p2, %r2, %r12;
	mov.f32 	%f20, 0f00000000;
	mov.f32 	%f21, %f20;
	@%p2 bra 	$L__BB0_4;
	mul.lo.s32 	%r4, %r12, %r1;
	cvta.to.global.u64 	%rd1, %rd2;
	mov.f32 	%f21, 0f00000000;
	mov.u32 	%r21, %r2;
	mov.f32 	%f20, %f21;
$L__BB0_3:
	add.s32 	%r14, %r21, %r4;
	mul.wide.s32 	%rd5, %r14, 4;
	add.s64 	%rd6, %rd1, %rd5;
	ld.global.f32 	%f9, [%rd6];
	add.f32 	%f20, %f20, %f9;
	fma.rn.f32 	%f21, %f9, %f9, %f21;
	add.s32 	%r21, %r21, %r22;
	setp.lt.s32 	%p3, %r21, %r12;
	@%p3 bra 	$L__BB0_3;
$L__BB0_4:
	shl.b32 	%r15, %r22, 2;
	mov.u32 	%r16, sdata;
	add.s32 	%r7, %r16, %r15;
	shl.b32 	%r17, %r2, 2;
	add.s32 	%r8, %r16, %r17;
	st.shared.f32 	[%r8], %f20;
	add.s32 	%r9, %r7, %r17;
	st.shared.f32 	[%r9], %f21;
	bar.sync 	0;
	setp.lt.u32 	%p4, %r22, 2;
	@%p4 bra 	$L__BB0_8;
$L__BB0_5:
	shr.u32 	%r11, %r22, 1;
	setp.ge.u32 	%p5, %r2, %r11;
	@%p5 bra 	$L__BB0_7;
	shl.b32 	%r18, %r11, 2;
	add.s32 	%r19, %r8, %r18;
	ld.shared.f32 	%f10, [%r19];
	ld.shared.f32 	%f11, [%r8];
	add.f32 	%f12, %f10, %f11;
	st.shared.f32 	[%r8], %f12;
	add.s32 	%r20, %r9, %r18;
	ld.shared.f32 	%f13, [%r20];
	ld.shared.f32 	%f14, [%r9];
	add.f32 	%f15, %f13, %f14;
	st.shared.f32 	[%r9], %f15;
$L__BB0_7:
	bar.sync 	0;
	setp.gt.u32 	%p6, %r22, 3;
	mov.u32 	%r22, %r11;
	@%p6 bra 	$L__BB0_5;
$L__BB0_8:
	setp.ne.s32 	%p7, %r2, 0;
	@%p7 bra 	$L__BB0_10;
	ld.shared.f32 	%f16, [sdata];
	cvta.to.global.u64 	%rd7, %rd3;
	mul.wide.u32 	%rd8, %r1, 4;
	add.s64 	%rd9, %rd7, %rd8;
	st.global.f32 	[%rd9], %f16;
	ld.shared.f32 	%f17, [%r7];
	cvta.to.global.u64 	%rd10, %rd4;
	add.s64 	%rd11, %rd10, %rd8;
	st.global.f32 	[%rd11], %f17;
$L__BB0_10:
	ret;

}
	// .globl	_Z17compute_col_statsPfS_S_ii
.visible .entry _Z17compute_col_statsPfS_S_ii(
	.param .u64 .ptr .align 1 _Z17compute_col_statsPfS_S_ii_param_0,
	.param .u64 .ptr .align 1 _Z17compute_col_statsPfS_S_ii_param_1,
	.param .u64 .ptr .align 1 _Z17compute_col_statsPfS_S_ii_param_2,
	.param .u32 _Z17compute_col_statsPfS_S_ii_param_3,
	.param .u32 _Z17compute_col_statsPfS_S_ii_param_4
)
{
	.reg .pred 	%p<8>;
	.reg .b32 	%r<22>;
	.reg .b32 	%f<22>;
	.reg .b64 	%rd<12>;

	ld.param.u64 	%rd2, [_Z17compute_col_statsPfS_S_ii_param_0];
	ld.param.u64 	%rd3, [_Z17compute_col_statsPfS_S_ii_param_1];
	ld.param.u64 	%rd4, [_Z17compute_col_statsPfS_S_ii_param_2];
	ld.param.u32 	%r11, [_Z17compute_col_statsPfS_S_ii_param_3];
	ld.param.u32 	%r12, [_Z17compute_col_statsPfS_S_ii_param_4];
	mov.u32 	%r1, %ctaid.x;
	mov.u32 	%r2, %tid.x;
	mov.u32 	%r21, %ntid.x;
	setp.ge.s32 	%p1, %r1, %r12;
	@%p1 bra 	$L__BB1_10;
	setp.ge.s32 	%p2, %r2, %r11;
	mov.f32 	%f20, 0f00000000;
	mov.f32 	%f21, %f20;
	@%p2 bra 	$L__BB1_4;
	cvta.to.global.u64 	%rd1, %rd2;
	mov.f32 	%f21, 0f00000000;
	mov.u32 	%r20, %r2;
	mov.f32 	%f20, %f21;
$L__BB1_3:
	mad.lo.s32 	%r13, %r20, %r12, %r1;
	mul.wide.s32 	%rd5, %r13, 4;
	add.s64 	%rd6, %rd1, %rd5;
	ld.global.f32 	%f9, [%rd6];
	add.f32 	%f20, %f20, %f9;
	fma.rn.f32 	%f21, %f9, %f9, %f21;
	add.s32 	%r20, %r20, %r21;
	setp.lt.s32 	%p3, %r20, %r11;
	@%p3 bra 	$L__BB1_3;
$L__BB1_4:
	shl.b32 	%r14, %r21, 2;
	mov.u32 	%r15, sdata;
	add.s32 	%r6, %r15, %r14;
	shl.b32 	%r16, %r2, 2;
	add.s32 	%r7, %r15, %r16;
	st.shared.f32 	[%r7], %f20;
	add.s32 	%r8, %r6, %r16;
	st.shared.f32 	[%r8], %f21;
	bar.sync 	0;
	setp.lt.u32 	%p4, %r21, 2;
	@%p4 bra 	$L__BB1_8;
$L__BB1_5:
	shr.u32 	%r10, %r21, 1;
	setp.ge.u32 	%p5, %r2, %r10;
	@%p5 bra 	$L__BB1_7;
	shl.b32 	%r17, %r10, 2;
	add.s32 	%r18, %r7, %r17;
	ld.shared.f32 	%f10, [%r18];
	ld.shared.f32 	%f11, [%r7];
	add.f32 	%f12, %f10, %f11;
	st.shared.f32 	[%r7], %f12;
	add.s32 	%r19, %r8, %r17;
	ld.shared.f32 	%f13, [%r19];
	ld.shared.f32 	%f14, [%r8];
	add.f32 	%f15, %f13, %f14;
	st.shared.f32 	[%r8], %f15;
$L__BB1_7:
	bar.sync 	0;
	setp.gt.u32 	%p6, %r21, 3;
	mov.u32 	%r21, %r10;
	@%p6 bra 	$L__BB1_5;
$L__BB1_8:
	setp.ne.s32 	%p7, %r2, 0;
	@%p7 bra 	$L__BB1_10;
	ld.shared.f32 	%f16, [sdata];
	cvta.to.global.u64 	%rd7, %rd3;
	mul.wide.u32 	%rd8, %r1, 4;
	add.s64 	%rd9, %rd7, %rd8;
	st.global.f32 	[%rd9], %f16;
	ld.shared.f32 	%f17, [%r6];
	cvta.to.global.u64 	%rd10, %rd4;
	add.s64 	%rd11, %rd10, %rd8;
	st.global.f32 	[%rd11], %f17;
$L__BB1_10:
	ret;

}
	// .globl	_Z10scale_rowsPfS_S_S_S_ii
.visible .entry _Z10scale_rowsPfS_S_S_S_ii(
	.param .u64 .ptr .align 1 _Z10scale_rowsPfS_S_S_S_ii_param_0,
	.param .u64 .ptr .align 1 _Z10scale_rowsPfS_S_S_S_ii_param_1,
	.param .u64 .ptr .align 1 _Z10scale_rowsPfS_S_S_S_ii_param_2,
	.param .u64 .ptr .align 1 _Z10scale_rowsPfS_S_S_S_ii_param_3,
	.param .u64 .ptr .align 1 _Z10scale_rowsPfS_S_S_S_ii_param_4,
	.param .u32 _Z10scale_rowsPfS_S_S_S_ii_param_5,
	.param .u32 _Z10scale_rowsPfS_S_S_S_ii_param_6
)
{
	.reg .pred 	%p<6>;
	.reg .b32 	%r<6>;
	.reg .b32 	%f<21>;
	.reg .b64 	%rd<21>;

	ld.param.u64 	%rd1, [_Z10scale_rowsPfS_S_S_S_ii_param_0];
	ld.param.u64 	%rd2, [_Z10scale_rowsPfS_S_S_S_ii_param_1];
	ld.param.u64 	%rd3, [_Z10scale_rowsPfS_S_S_S_ii_param_2];
	ld.param.u64 	%rd4, [_Z10scale_rowsPfS_S_S_S_ii_param_3];
	ld.param.u64 	%rd5, [_Z10scale_rowsPfS_S_S_S_ii_param_4];
	ld.param.u32 	%r4, [_Z10scale_rowsPfS_S_S_S_ii_param_5];
	ld.param.u32 	%r3, [_Z10scale_rowsPfS_S_S_S_ii_param_6];
	mov.u32 	%r1, %ctaid.x;
	mov.u32 	%r2, %tid.x;
	setp.ge.s32 	%p1, %r1, %r4;
	setp.ge.s32 	%p2, %r2, %r3;
	or.pred  	%p3, %p1, %p2;
	@%p3 bra 	$L__BB2_6;
	cvta.to.global.u64 	%rd6, %rd2;
	mul.wide.u32 	%rd7, %r1, 4;
	add.s64 	%rd8, %rd6, %rd7;
	ld.global.f32 	%f1, [%rd8];
	setp.leu.f32 	%p4, %f1, 0f00000000;
	mov.f32 	%f19, 0f3F333333;
	@%p4 bra 	$L__BB2_3;
	cvta.to.global.u64 	%rd9, %rd3;
	add.s64 	%rd11, %rd9, %rd7;
	ld.global.f32 	%f8, [%rd11];
	div.rn.f32 	%f9, %f8, %f1;
	mul.f32 	%f19, %f9, 0f3F333333;
$L__BB2_3:
	cvta.to.global.u64 	%rd12, %rd4;
	add.s64 	%rd14, %rd12, %rd7;
	ld.global.f32 	%f4, [%rd14];
	setp.leu.f32 	%p5, %f4, 0f00000000;
	mov.f32 	%f20, 0f3E99999A;
	@%p5 bra 	$L__BB2_5;
	cvta.to.global.u64 	%rd15, %rd5;
	add.s64 	%rd17, %rd15, %rd7;
	ld.global.f32 	%f11, [%rd17];
	div.rn.f32 	%f12, %f11, %f4;
	sqrt.rn.f32 	%f13, %f12;
	mul.f32 	%f20, %f13, 0f3E99999A;
$L__BB2_5:
	add.f32 	%f14, %f19, %f20;
	add.f32 	%f15, %f14, 0fBF800000;
	fma.rn.f32 	%f16, %f15, 0f3F4CCCCD, 0f3F800000;
	mad.lo.s32 	%r5, %r3, %r1, %r2;
	cvta.to.global.u64 	%rd18, %rd1;
	mul.wide.u32 	%rd19, %r5, 4;
	add.s64 	%rd20, %rd18, %rd19;
	ld.global.f32 	%f17, [%rd20];
	mul.f32 	%f18, %f17, %f16;
	st.global.f32 	[%rd20], %f18;
$L__BB2_6:
	ret;

}
	// .globl	_Z10scale_colsPfS_S_S_S_ii
.visible .entry _Z10scale_colsPfS_S_S_S_ii(
	.param .u64 .ptr .align 1 _Z10scale_colsPfS_S_S_S_ii_param_0,
	.param .u64 .ptr .align 1 _Z10scale_colsPfS_S_S_S_ii_param_1,
	.param .u64 .ptr .align 1 _Z10scale_colsPfS_S_S_S_ii_param_2,
	.param .u64 .ptr .align 1 _Z10scale_colsPfS_S_S_S_ii_param_3,
	.param .u64 .ptr .align 1 _Z10scale_colsPfS_S_S_S_ii_param_4,
	.param .u32 _Z10scale_colsPfS_S_S_S_ii_param_5,
	.param .u32 _Z10scale_colsPfS_S_S_S_ii_param_6
)
{
	.reg .pred 	%p<6>;
	.reg .b32 	%r<6>;
	.reg .b32 	%f<21>;
	.reg .b64 	%rd<21>;

	ld.param.u64 	%rd1, [_Z10scale_colsPfS_S_S_S_ii_param_0];
	ld.param.u64 	%rd2, [_Z10scale_colsPfS_S_S_S_ii_param_1];
	ld.param.u64 	%rd3, [_Z10scale_colsPfS_S_S_S_ii_param_2];
	ld.param.u64 	%rd4, [_Z10scale_colsPfS_S_S_S_ii_param_3];
	ld.param.u64 	%rd5, [_Z10scale_colsPfS_S_S_S_ii_param_4];
	ld.param.u32 	%r4, [_Z10scale_colsPfS_S_S_S_ii_param_5];
	ld.param.u32 	%r3, [_Z10scale_colsPfS_S_S_S_ii_param_6];
	mov.u32 	%r1, %ctaid.x;
	mov.u32 	%r2, %tid.x;
	setp.ge.s32 	%p1, %r1, %r3;
	setp.ge.s32 	%p2, %r2, %r4;
	or.pred  	%p3, %p2, %p1;
	@%p3 bra 	$L__BB3_6;
	cvta.to.global.u64 	%rd6, %rd2;
	mul.wide.u32 	%rd7, %r1, 4;
	add.s64 	%rd8, %rd6, %rd7;
	ld.global.f32 	%f1, [%rd8];
	setp.leu.f32 	%p4, %f1, 0f00000000;
	mov.f32 	%f19, 0f3F333333;
	@%p4 bra 	$L__BB3_3;
	cvta.to.global.u64 	%rd9, %rd3;
	add.s64 	%rd11, %rd9, %rd7;
	ld.global.f32 	%f8, [%rd11];
	div.rn.f32 	%f9, %f8, %f1;
	mul.f32 	%f19, %f9, 0f3F333333;
$L__BB3_3:
	cvta.to.global.u64 	%rd12, %rd4;
	add.s64 	%rd14, %rd12, %rd7;
	ld.global.f32 	%f4, [%rd14];
	setp.leu.f32 	%p5, %f4, 0f00000000;
	mov.f32 	%f20, 0f3E99999A;
	@%p5 bra 	$L__BB3_5;
	cvta.to.global.u64 	%rd15, %rd5;
	add.s64 	%rd17, %rd15, %rd7;
	ld.global.f32 	%f11, [%rd17];
	div.rn.f32 	%f12, %f11, %f4;
	sqrt.rn.f32 	%f13, %f12;
	mul.f32 	%f20, %f13, 0f3E99999A;
$L__BB3_5:
	add.f32 	%f14, %f19, %f20;
	add.f32 	%f15, %f14, 0fBF800000;
	fma.rn.f32 	%f16, %f15, 0f3F4CCCCD, 0f3F800000;
	mad.lo.s32 	%r5, %r3, %r2, %r1;
	cvta.to.global.u64 	%rd18, %rd1;
	mul.wide.u32 	%rd19, %r5, 4;
	add.s64 	%rd20, %rd18, %rd19;
	ld.global.f32 	%f17, [%rd20];
	mul.f32 	%f18, %f17, %f16;
	st.global.f32 	[%rd20], %f18;
$L__BB3_6:
	ret;

}
	// .globl	_Z12round_to_intPfPiii
.visible .entry _Z12round_to_intPfPiii(
	.param .u64 .ptr .align 1 _Z12round_to_intPfPiii_param_0,
	.param .u64 .ptr .align 1 _Z12round_to_intPfPiii_param_1,
	.param .u32 _Z12round_to_intPfPiii_param_2,
	.param .u32 _Z12round_to_intPfPiii_param_3
)
{
	.reg .pred 	%p<4>;
	.reg .b32 	%r<9>;
	.reg .b32 	%f<6>;
	.reg .b64 	%rd<8>;

	ld.param.u64 	%rd1, [_Z12round_to_intPfPiii_param_0];
	ld.param.u64 	%rd2, [_Z12round_to_intPfPiii_param_1];
	ld.param.u32 	%r4, [_Z12round_to_intPfPiii_param_2];
	ld.param.u32 	%r3, [_Z12round_to_intPfPiii_param_3];
	mov.u32 	%r1, %ctaid.x;
	mov.u32 	%r2, %tid.x;
	setp.ge.s32 	%p1, %r1, %r4;
	setp.ge.s32 	%p2, %r2, %r3;
	or.pred  	%p3, %p1, %p2;
	@%p3 bra 	$L__BB4_2;
	cvta.to.global.u64 	%rd3, %rd1;
	cvta.to.global.u64 	%rd4, %rd2;
	mad.lo.s32 	%r5, %r3, %r1, %r2;
	mul.wide.u32 	%rd5, %r5, 4;
	add.s64 	%rd6, %rd3, %rd5;
	ld.global.f32 	%f1, [%rd6];
	mov.f32 	%f2, 0f3F000000;
	copysign.f32 	%f3, %f1, %f2;
	add.rz.f32 	%f4, %f1, %f3;
	cvt.rzi.f32.f32 	%f5, %f4;
	cvt.rzi.s32.f32 	%r6, %f5;
	min.s32 	%r7, %r6, 255;
	max.s32 	%r8, %r7, 0;
	add.s64 	%rd7, %rd4, %rd5;
	st.global.u32 	[%rd7], %r8;
$L__BB4_2:
	ret;

}
	// .globl	_Z20convert_int_to_floatPiPfii
.visible .entry _Z20convert_int_to_floatPiPfii(
	.param .u64 .ptr .align 1 _Z20convert_int_to_floatPiPfii_param_0,
	.param .u64 .ptr .align 1 _Z20convert_int_to_floatPiPfii_param_1,
	.param .u32 _Z20convert_int_to_floatPiPfii_param_2,
	.param .u32 _Z20convert_int_to_floatPiPfii_param_3
)
{
	.reg .pred 	%p<4>;
	.reg .b32 	%r<7>;
	.reg .b32 	%f<2>;
	.reg .b64 	%rd<8>;

	ld.param.u64 	%rd1, [_Z20convert_int_to_floatPiPfii_param_0];
	ld.param.u64 	%rd2, [_Z20convert_int_to_floatPiPfii_param_1];
	ld.param.u32 	%r4, [_Z20convert_int_to_floatPiPfii_param_2];
	ld.param.u32 	%r3, [_Z20convert_int_to_floatPiPfii_param_3];
	mov.u32 	%r1, %ctaid.x;
	mov.u32 	%r2, %tid.x;
	setp.ge.s32 	%p1, %r1, %r4;
	setp.ge.s32 	%p2, %r2, %r3;
	or.pred  	%p3, %p1, %p2;
	@%p3 bra 	$L__BB5_2;
	cvta.to.global.u64 	%rd3, %rd1;
	cvta.to.global.u64 	%rd4, %rd2;
	mad.lo.s32 	%r5, %r3, %r1, %r2;
	mul.wide.u32 	%rd5, %r5, 4;
	add.s64 	%rd6, %rd3, %rd5;
	ld.global.u32 	%r6, [%rd6];
	cvt.rn.f32.s32 	%f1, %r6;
	add.s64 	%rd7, %rd4, %rd5;
	st.global.f32 	[%rd7], %f1;
$L__BB5_2:
	ret;

}


// ===== COMPILED SASS (sm_100) =====

	.target	sm_100

	.elftype	@"ET_EXEC"


//--------------------- .note.nv.tkinfo           --------------------------
	.section	.note.nv.tkinfo,"",@"SHT_NOTE"
	.sectionflags	@"SHF_NOTE_NV_TKINFO"
	.tkinfo
        /*0018*/ 	.word	0x00000002
        /*0030*/ 	.string	""
        /*0030*/ 	.string	"ptxas"
        /*0030*/ 	.string	"Cuda compilation tools, release 13.0, V13.0.88"
        /*0030*/ 	.string	"Build cuda_13.0.r13.0/compiler.36424714_0"
        /*0030*/ 	.string	"-arch sm_100 -m 64 "



//--------------------- .note.nv.cuinfo           --------------------------
	.section	.note.nv.cuinfo,"",@"SHT_NOTE"
	.sectionflags	@"SHF_NOTE_NV_CUINFO"
        /*0018*/ 	.short	0x0002
        /*001a*/ 	.short	0x0064
        /*001c*/ 	.short	0x0082
	.zero		2


//--------------------- .nv.info                  --------------------------
	.section	.nv.info,"",@"SHT_CUDA_INFO"
	.align	4


	//----- nvinfo : EIATTR_REGCOUNT
	.align		4
        /*0000*/ 	.byte	0x04, 0x2f
        /*0002*/ 	.short	(.L_1 - .L_0)
	.align		4
.L_0:
        /*0004*/ 	.word	index@(_Z17compute_row_statsPfS_S_ii)
        /*0008*/ 	.word	0x00000010


	//----- nvinfo : EIATTR_FRAME_SIZE
	.align		4
.L_1:
        /*000c*/ 	.byte	0x04, 0x11
        /*000e*/ 	.short	(.L_3 - .L_2)
	.align		4
.L_2:
        /*0010*/ 	.word	index@(_Z17compute_row_statsPfS_S_ii)
        /*0014*/ 	.word	0x00000000


	//----- nvinfo : EIATTR_REGCOUNT
	.align		4
.L_3:
        /*0018*/ 	.byte	0x04, 0x2f
        /*001a*/ 	.short	(.L_5 - .L_4)
	.align		4
.L_4:
        /*001c*/ 	.word	index@(_Z17compute_col_statsPfS_S_ii)
        /*0020*/ 	.word	0x00000010


	//----- nvinfo : EIATTR_FRAME_SIZE
	.align		4
.L_5:
        /*0024*/ 	.byte	0x04, 0x11
        /*0026*/ 	.short	(.L_7 - .L_6)
	.align		4
.L_6:
        /*0028*/ 	.word	index@(_Z17compute_col_statsPfS_S_ii)
        /*002c*/ 	.word	0x00000000


	//----- nvinfo : EIATTR_REGCOUNT
	.align		4
.L_7:
        /*0030*/ 	.byte	0x04, 0x2f
        /*0032*/ 	.short	(.L_9 - .L_8)
	.align		4
.L_8:
        /*0034*/ 	.word	index@(_Z10scale_rowsPfS_S_S_S_ii)
        /*0038*/ 	.word	0x00000011


	//----- nvinfo : EIATTR_FRAME_SIZE
	.align		4
.L_9:
        /*003c*/ 	.byte	0x04, 0x11
        /*003e*/ 	.short	(.L_11 - .L_10)
	.align		4
.L_10:
        /*0040*/ 	.word	index@($__internal_3_$__cuda_sm3x_div_rn_noftz_f32_slowpath)
        /*0044*/ 	.word	0x00000000


	//----- nvinfo : EIATTR_FRAME_SIZE
	.align		4
.L_11:
        /*0048*/ 	.byte	0x04, 0x11
        /*004a*/ 	.short	(.L_13 - .L_12)
	.align		4
.L_12:
        /*004c*/ 	.word	index@($__internal_2_$__cuda_sm20_sqrt_rn_f32_slowpath)
        /*0050*/ 	.word	0x00000000


	//----- nvinfo : EIATTR_FRAME_SIZE
	.align		4
.L_13:
        /*0054*/ 	.byte	0x04, 0x11
        /*0056*/ 	.short	(.L_15 - .L_14)
	.align		4
.L_14:
        /*0058*/ 	.word	index@(_Z10scale_rowsPfS_S_S_S_ii)
        /*005c*/ 	.word	0x00000000


	//----- nvinfo : EIATTR_REGCOUNT
	.align		4
.L_15:
        /*0060*/ 	.byte	0x04, 0x2f
        /*0062*/ 	.short	(.L_17 - .L_16)
	.align		4
.L_16:
        /*0064*/ 	.word	index@(_Z10scale_colsPfS_S_S_S_ii)
        /*0068*/ 	.word	0x00000011


	//----- nvinfo : EIATTR_FRAME_SIZE
	.align		4
.L_17:
        /*006c*/ 	.byte	0x04, 0x11
        /*006e*/ 	.short	(.L_19 - .L_18)
	.align		4
.L_18:
        /*0070*/ 	.word	index@($__internal_1_$__cuda_sm3x_div_rn_noftz_f32_slowpath)
        /*0074*/ 	.word	0x00000000


	//----- nvinfo : EIATTR_FRAME_SIZE
	.align		4
.L_19:
        /*0078*/ 	.byte	0x04, 0x11
        /*007a*/ 	.short	(.L_21 - .L_20)
	.align		4
.L_20:
        /*007c*/ 	.word	index@($__internal_0_$__cuda_sm20_sqrt_rn_f32_slowpath)
        /*0080*/ 	.word	0x00000000


	//----- nvinfo : EIATTR_FRAME_SIZE
	.align		4
.L_21:
        /*0084*/ 	.byte	0x04, 0x11
        /*0086*/ 	.short	(.L_23 - .L_22)
	.align		4
.L_22:
        /*0088*/ 	.word	index@(_Z10scale_colsPfS_S_S_S_ii)
        /*008c*/ 	.word	0x00000000


	//----- nvinfo : EIATTR_REGCOUNT
	.align		4
.L_23:
        /*0090*/ 	.byte	0x04, 0x2f
        /*0092*/ 	.short	(.L_25 - .L_24)
	.align		4
.L_24:
        /*0094*/ 	.word	index@(_Z12round_to_intPfPiii)
        /*0098*/ 	.word	0x0000000c


	//----- nvinfo : EIATTR_FRAME_SIZE
	.align		4
.L_25:
        /*009c*/ 	.byte	0x04, 0x11
        /*009e*/ 	.short	(.L_27 - .L_26)
	.align		4
.L_26:
        /*00a0*/ 	.word	index@(_Z12round_to_intPfPiii)
        /*00a4*/ 	.word	0x00000000


	//----- nvinfo : EIATTR_REGCOUNT
	.align		4
.L_27:
        /*00a8*/ 	.byte	0x04, 0x2f
        /*00aa*/ 	.short	(.L_29 - .L_28)
	.align		4
.L_28:
        /*00ac*/ 	.word	index@(_Z20convert_int_to_floatPiPfii)
        /*00b0*/ 	.word	0x0000000a


	//----- nvinfo : EIATTR_FRAME_SIZE
	.align		4
.L_29:
        /*00b4*/ 	.byte	0x04, 0x11
        /*00b6*/ 	.short	(.L_31 - .L_30)
	.align		4
.L_30:
        /*00b8*/ 	.word	index@(_Z20convert_int_to_floatPiPfii)
        /*00bc*/ 	.word	0x00000000


	//----- nvinfo : EIATTR_MIN_STACK_SIZE
	.align		4
.L_31:
        /*00c0*/ 	.byte	0x04, 0x12
        /*00c2*/ 	.short	(.L_33 - .L_32)
	.align		4
.L_32:
        /*00c4*/ 	.word	index@(_Z20convert_int_to_floatPiPfii)
        /*00c8*/ 	.word	0x00000000


	//----- nvinfo : EIATTR_MIN_STACK_SIZE
	.align		4
.L_33:
        /*00cc*/ 	.byte	0x04, 0x12
        /*00ce*/ 	.short	(.L_35 - .L_34)
	.align		4
.L_34:
        /*00d0*/ 	.word	index@(_Z12round_to_intPfPiii)
        /*00d4*/ 	.word	0x00000000


	//----- nvinfo : EIATTR_MIN_STACK_SIZE
	.align		4
.L_35:
        /*00d8*/ 	.byte	0x04, 0x12
        /*00da*/ 	.short	(.L_37 - .L_36)
	.align		4
.L_36:
        /*00dc*/ 	.word	index@(_Z10scale_colsPfS_S_S_S_ii)
        /*00e0*/ 	.word	0x00000000


	//----- nvinfo : EIATTR_MIN_STACK_SIZE
	.align		4
.L_37:
        /*00e4*/ 	.byte	0x04, 0x12
        /*00e6*/ 	.short	(.L_39 - .L_38)
	.align		4
.L_38:
        /*00e8*/ 	.word	index@(_Z10scale_rowsPfS_S_S_S_ii)
        /*00ec*/ 	.word	0x00000000


	//----- nvinfo : EIATTR_MIN_STACK_SIZE
	.align		4
.L_39:
        /*00f0*/ 	.byte	0x04, 0x12
        /*00f2*/ 	.short	(.L_41 - .L_40)
	.align		4
.L_40:
        /*00f4*/ 	.word	index@(_Z17compute_col_statsPfS_S_ii)
        /*00f8*/ 	.word	0x00000000


	//----- nvinfo : EIATTR_MIN_STACK_SIZE
	.align		4
.L_41:
        /*00fc*/ 	.byte	0x04, 0x12
        /*00fe*/ 	.short	(.L_43 - .L_42)
	.align		4
.L_42:
        /*0100*/ 	.word	index@(_Z17compute_row_statsPfS_S_ii)
        /*0104*/ 	.word	0x00000000
.L_43:


//--------------------- .nv.compat                --------------------------
	.section	.nv.compat,"",@"SHT_CUDA_COMPAT_INFO"
	.align	4
        /*0000*/ 	.byte	0x02, 0x09, 0x00, 0x00, 0x02, 0x02, 0x01, 0x00, 0x02, 0x05, 0x05, 0x00, 0x03, 0x07, 0x01, 0x01
        /*0010*/ 	.byte	0x02, 0x03, 0x00, 0x00, 0x02, 0x06, 0x01, 0x00, 0x04, 0x0b, 0x08, 0x00, 0x01, 0x00, 0x00, 0x00
        /*0020*/ 	.byte	0x00, 0x00, 0x00, 0x00


//--------------------- .nv.info._Z20convert_int_to_floatPiPfii --------------------------
	.section	.nv.info._Z20convert_int_to_floatPiPfii,"",@"SHT_CUDA_INFO"
	.sectionflags	@""
	.align	4


	//----- nvinfo : EIATTR_CUDA_API_VERSION
	.align		4
        /*0000*/ 	.byte	0x04, 0x37
        /*0002*/ 	.short	(.L_45 - .L_44)
.L_44:
        /*0004*/ 	.word	0x00000082


	//----- nvinfo : EIATTR_KPARAM_INFO
	.align		4
.L_45:
        /*0008*/ 	.byte	0x04, 0x17
        /*000a*/ 	.short	(.L_47 - .L_46)
.L_46:
        /*000c*/ 	.word	0x00000000
        /*0010*/ 	.short	0x0003
        /*0012*/ 	.short	0x0014
        /*0014*/ 	.byte	0x00, 0xf0, 0x11, 0x00


	//----- nvinfo : EIATTR_KPARAM_INFO
	.align		4
.L_47:
        /*0018*/ 	.byte	0x04, 0x17
        /*001a*/ 	.short	(.L_49 - .L_48)
.L_48:
        /*001c*/ 	.word	0x00000000
        /*0020*/ 	.short	0x0002
        /*0022*/ 	.short	0x0010
        /*0024*/ 	.byte	0x00, 0xf0, 0x11, 0x00


	//----- nvinfo : EIATTR_KPARAM_INFO
	.align		4
.L_49:
        /*0028*/ 	.byte	0x04, 0x17
        /*002a*/ 	.short	(.L_51 - .L_50)
.L_50:
        /*002c*/ 	.word	0x00000000
        /*0030*/ 	.short	0x0001
        /*0032*/ 	.short	0x0008
        /*0034*/ 	.byte	0x00, 0xf5, 0x21, 0x00


	//----- nvinfo : EIATTR_KPARAM_INFO
	.align		4
.L_51:
        /*0038*/ 	.byte	0x04, 0x17
        /*003a*/ 	.short	(.L_53 - .L_52)
.L_52:
        /*003c*/ 	.word	0x00000000
        /*0040*/ 	.short	0x0000
        /*0042*/ 	.short	0x0000
        /*0044*/ 	.byte	0x00, 0xf5, 0x21, 0x00


	//----- nvinfo : EIATTR_SPARSE_MMA_MASK
	.align		4
.L_53:
        /*0048*/ 	.byte	0x03, 0x50
        /*004a*/ 	.short	0x0000


	//----- nvinfo : EIATTR_MAXREG_COUNT
	.align		4
        /*004c*/ 	.byte	0x03, 0x1b
        /*004e*/ 	.short	0x00ff


	//----- nvinfo : EIATTR_MERCURY_ISA_VERSION
	.align		4
        /*0050*/ 	.byte	0x03, 0x5f
        /*0052*/ 	.short	0x0101


	//----- nvinfo : EIATTR_VRC_CTA_INIT_COUNT
	.align		4
        /*0054*/ 	.byte	0x02, 0x4a
	.zero		1
	.zero		1


	//----- nvinfo : EIATTR_EXIT_INSTR_OFFSETS
	.align		4
        /*0058*/ 	.byte	0x04, 0x1c
        /*005a*/ 	.short	(.L_55 - .L_54)


	//   ....[0]....
.L_54:
        /*005c*/ 	.word	0x00000060


	//   ....[1]....
        /*0060*/ 	.word	0x00000100


	//----- nvinfo : EIATTR_CBANK_PARAM_SIZE
	.align		4
.L_55:
        /*0064*/ 	.byte	0x03, 0x19
        /*0066*/ 	.short	0x0018


	//----- nvinfo : EIATTR_PARAM_CBANK
	.align		4
        /*0068*/ 	.byte	0x04, 0x0a
        /*006a*/ 	.short	(.L_57 - .L_56)
	.align		4
.L_56:
        /*006c*/ 	.word	index@(.nv.constant0._Z20convert_int_to_floatPiPfii)
        /*0070*/ 	.short	0x0380
        /*0072*/ 	.short	0x0018


	//----- nvinfo : EIATTR_SW_WAR
	.align		4
.L_57:
        /*0074*/ 	.byte	0x04, 0x36
        /*0076*/ 	.short	(.L_59 - .L_58)
.L_58:
        /*0078*/ 	.word	0x00000008
.L_59:


//--------------------- .nv.info._Z12round_to_intPfPiii --------------------------
	.section	.nv.info._Z12round_to_intPfPiii,"",@"SHT_CUDA_INFO"
	.sectionflags	@""
	.align	4


	//----- nvinfo : EIATTR_CUDA_API_VERSION
	.align		4
        /*0000*/ 	.byte	0x04, 0x37
        /*0002*/ 	.short	(.L_61 - .L_60)
.L_60:
        /*0004*/ 	.word	0x00000082


	//----- nvinfo : EIATTR_KPARAM_INFO
	.align		4
.L_61:
        /*0008*/ 	.byte	0x04, 0x17
        /*000a*/ 	.short	(.L_63 - .L_62)
.L_62:
        /*000c*/ 	.word	0x00000000
        /*0010*/ 	.short	0x0003
        /*0012*/ 	.short	0x0014
        /*0014*/ 	.byte	0x00, 0xf0, 0x11, 0x00


	//----- nvinfo : EIATTR_KPARAM_INFO
	.align		4
.L_63:
        /*0018*/ 	.byte	0x04, 0x17
        /*001a*/ 	.short	(.L_65 - .L_64)
.L_64:
        /*001c*/ 	.word	0x00000000
        /*0020*/ 	.short	0x0002
        /*0022*/ 	.short	0x0010
        /*0024*/ 	.byte	0x00, 0xf0, 0x11, 0x00


	//----- nvinfo : EIATTR_KPARAM_INFO
	.align		4
.L_65:
        /*0028*/ 	.byte	0x04, 0x17
        /*002a*/ 	.short	(.L_67 - .L_66)
.L_66:
        /*002c*/ 	.word	0x00000000
        /*0030*/ 	.short	0x0001
        /*0032*/ 	.short	0x0008
        /*0034*/ 	.byte	0x00, 0xf5, 0x21, 0x00


	//----- nvinfo : EIATTR_KPARAM_INFO
	.align		4
.L_67:
        /*0038*/ 	.byte	0x04, 0x17
        /*003a*/ 	.short	(.L_69 - .L_68)
.L_68:
        /*003c*/ 	.word	0x00000000
        /*0040*/ 	.short	0x0000
        /*0042*/ 	.short	0x0000
        /*0044*/ 	.byte	0x00, 0xf5, 0x21, 0x00


	//----- nvinfo : EIATTR_SPARSE_MMA_MASK
	.align		4
.L_69:
        /*0048*/ 	.byte	0x03, 0x50
        /*004a*/ 	.short	0x0000


	//----- nvinfo : EIATTR_MAXREG_COUNT
	.align		4
        /*004c*/ 	.byte	0x03, 0x1b
        /*004e*/ 	.short	0x00ff


	//----- nvinfo : EIATTR_MERCURY_ISA_VERSION
	.align		4
        /*0050*/ 	.byte	0x03, 0x5f
        /*0052*/ 	.short	0x0101


	//----- nvinfo : EIATTR_VRC_CTA_INIT_COUNT
	.align		4
        /*0054*/ 	.byte	0x02, 0x4a
	.zero		1
	.zero		1


	//----- nvinfo : EIATTR_EXIT_INSTR_OFFSETS
	.align		4
        /*0058*/ 	.byte	0x04, 0x1c
        /*005a*/ 	.short	(.L_71 - .L_70)


	//   ....[0]....
.L_70:
        /*005c*/ 	.word	0x00000060


	//   ....[1]....
        /*0060*/ 	.word	0x00000140


	//----- nvinfo : EIATTR_CBANK_PARAM_SIZE
	.align		4
.L_71:
        /*0064*/ 	.byte	0x03, 0x19
        /*0066*/ 	.short	0x0018


	//----- nvinfo : EIATTR_PARAM_CBANK
	.align		4
        /*0068*/ 	.byte	0x04, 0x0a
        /*006a*/ 	.short	(.L_73 - .L_72)
	.align		4
.L_72:
        /*006c*/ 	.word	index@(.nv.constant0._Z12round_to_intPfPiii)
        /*0070*/ 	.short	0x0380
        /*0072*/ 	.short	0x0018


	//----- nvinfo : EIATTR_SW_WAR
	.align		4
.L_73:
        /*0074*/ 	.byte	0x04, 0x36
        /*0076*/ 	.short	(.L_75 - .L_74)
.L_74:
        /*0078*/ 	.word	0x00000008
.L_75:


//--------------------- .nv.info._Z10scale_colsPfS_S_S_S_ii --------------------------
	.section	.nv.info._Z10scale_colsPfS_S_S_S_ii,"",@"SHT_CUDA_INFO"
	.sectionflags	@""
	.align	4


	//----- nvinfo : EIATTR_CUDA_API_VERSION
	.align		4
        /*0000*/ 	.byte	0x04, 0x37
        /*0002*/ 	.short	(.L_77 - .L_76)
.L_76:
        /*0004*/ 	.word	0x00000082


	//----- nvinfo : EIATTR_KPARAM_INFO
	.align		4
.L_77:
        /*0008*/ 	.byte	0x04, 0x17
        /*000a*/ 	.short	(.L_79 - .L_78)
.L_78:
        /*000c*/ 	.word	0x00000000
        /*0010*/ 	.short	0x0006
        /*0012*/ 	.short	0x002c
        /*0014*/ 	.byte	0x00, 0xf0, 0x11, 0x00


	//----- nvinfo : EIATTR_KPARAM_INFO
	.align		4
.L_79:
        /*0018*/ 	.byte	0x04, 0x17
        /*001a*/ 	.short	(.L_81 - .L_80)
.L_80:
        /*001c*/ 	.word	0x00000000
        /*0020*/ 	.short	0x0005
        /*0022*/ 	.short	0x0028
        /*0024*/ 	.byte	0x00, 0xf0, 0x11, 0x00


	//----- nvinfo : EIATTR_KPARAM_INFO
	.align		4
.L_81:
        /*0028*/ 	.byte	0x04, 0x17
        /*002a*/ 	.short	(.L_83 - .L_82)
.L_82:
        /*002c*/ 	.word	0x00000000
        /*0030*/ 	.short	0x0004
        /*0032*/ 	.short	0x0020
        /*0034*/ 	.byte	0x00, 0xf5, 0x21, 0x00


	//----- nvinfo : EIATTR_KPARAM_INFO
	.align		4
.L_83:
        /*0038*/ 	.byte	0x04, 0x17
        /*003a*/ 	.short	(.L_85 - .L_84)
.L_84:
        /*003c*/ 	.word	0x00000000
        /*0040*/ 	.short	0x0003
        /*0042*/ 	.short	0x0018
        /*0044*/ 	.byte	0x00, 0xf5, 0x21, 0x00


	//----- nvinfo : EIATTR_KPARAM_INFO
	.align		4
.L_85:
        /*0048*/ 	.byte	0x04, 0x17
        /*004a*/ 	.short	(.L_87 - .L_86)
.L_86:
        /*004c*/ 	.word	0x00000000
        /*0050*/ 	.short	0x0002
        /*0052*/ 	.short	0x0010
        /*0054*/ 	.byte	0x00, 0xf5, 0x21, 0x00


	//----- nvinfo : EIATTR_KPARAM_INFO
	.align		4
.L_87:
        /*0058*/ 	.byte	0x04, 0x17
        /*005a*/ 	.short	(.L_89 - .L_88)
.L_88:
        /*005c*/ 	.word	0x00000000
        /*0060*/ 	.short	0x0001
        /*0062*/ 	.short	0x0008
        /*0064*/ 	.byte	0x00, 0xf5, 0x21, 0x00


	//----- nvinfo : EIATTR_KPARAM_INFO
	.align		4
.L_89:
        /*0068*/ 	.byte	0x04, 0x17
        /*006a*/ 	.short	(.L_91 - .L_90)
.L_90:
        /*006c*/ 	.word	0x00000000
        /*0070*/ 	.short	0x0000
        /*0072*/ 	.short	0x0000
        /*0074*/ 	.byte	0x00, 0xf5, 0x21, 0x00


	//----- nvinfo : EIATTR_SPARSE_MMA_MASK
	.align		4
.L_91:
        /*0078*/ 	.byte	0x03, 0x50
        /*007a*/ 	.short	0x0000


	//----- nvinfo : EIATTR_MAXREG_COUNT
	.align		4
        /*007c*/ 	.byte	0x03, 0x1b
        /*007e*/ 	.short	0x00ff


	//----- nvinfo : EIATTR_MERCURY_ISA_VERSION
	.align		4
        /*0080*/ 	.byte	0x03, 0x5f
        /*0082*/ 	.short	0x0101


	//----- nvinfo : EIATTR_VRC_CTA_INIT_COUNT
	.align		4
        /*0084*/ 	.byte	0x02, 0x4a
	.zero		1
	.zero		1


	//----- nvinfo : EIATTR_EXIT_INSTR_OFFSETS
	.align		4
        /*0088*/ 	.byte	0x04, 0x1c
        /*008a*/ 	.short	(.L_93 - .L_92)


	//   ....[0]....
.L_92:
        /*008c*/ 	.word	0x00000060


	//   ....[1]....
        /*0090*/ 	.word	0x000004a0


	//----- nvinfo : EIATTR_CRS_STACK_SIZE
	.align		4
.L_93:
        /*0094*/ 	.byte	0x04, 0x1e
        /*0096*/ 	.short	(.L_95 - .L_94)
.L_94:
        /*0098*/ 	.word	0x00000000


	//----- nvinfo : EIATTR_CBANK_PARAM_SIZE
	.align		4
.L_95:
        /*009c*/ 	.byte	0x03, 0x19
        /*009e*/ 	.short	0x0030


	//----- nvinfo : EIATTR_PARAM_CBANK
	.align		4
        /*00a0*/ 	.byte	0x04, 0x0a
        /*00a2*/ 	.short	(.L_97 - .L_96)
	.align		4
.L_96:
        /*00a4*/ 	.word	index@(.nv.constant0._Z10scale_colsPfS_S_S_S_ii)
        /*00a8*/ 	.short	0x0380
        /*00aa*/ 	.short	0x0030


	//----- nvinfo : EIATTR_SW_WAR
	.align		4
.L_97:
        /*00ac*/ 	.byte	0x04, 0x36
        /*00ae*/ 	.short	(.L_99 - .L_98)
.L_98:
        /*00b0*/ 	.word	0x00000008
.L_99:


//--------------------- .nv.info._Z10scale_rowsPfS_S_S_S_ii --------------------------
	.section	.nv.info._Z10scale_rowsPfS_S_S_S_ii,"",@"SHT_CUDA_INFO"
	.sectionflags	@""
	.align	4


	//----- nvinfo : EIATTR_CUDA_API_VERSION
	.align		4
        /*0000*/ 	.byte	0x04, 0x37
        /*0002*/ 	.short	(.L_101 - .L_100)
.L_100:
        /*0004*/ 	.word	0x00000082


	//----- nvinfo : EIATTR_KPARAM_INFO
	.align		4
.L_101:
        /*0008*/ 	.byte	0x04, 0x17
        /*000a*/ 	.short	(.L_103 - .L_102)
.L_102:
        /*000c*/ 	.word	0x00000000
        /*0010*/ 	.short	0x0006
        /*0012*/ 	.short	0x002c
        /*0014*/ 	.byte	0x00, 0xf0, 0x11, 0x00


	//----- nvinfo : EIATTR_KPARAM_INFO
	.align		4
.L_103:
        /*0018*/ 	.byte	0x04, 0x17
        /*001a*/ 	.short	(.L_105 - .L_104)
.L_104:
        /*001c*/ 	.word	0x00000000
        /*0020*/ 	.short	0x0005
        /*0022*/ 	.short	0x0028
        /*0024*/ 	.byte	0x00, 0xf0, 0x11, 0x00


	//----- nvinfo : EIATTR_KPARAM_INFO
	.align		4
.L_105:
        /*0028*/ 	.byte	0x04, 0x17
        /*002a*/ 	.short	(.L_107 - .L_106)
.L_106:
        /*002c*/ 	.word	0x00000000
        /*0030*/ 	.short	0x0004
        /*0032*/ 	.short	0x0020
        /*0034*/ 	.byte	0x00, 0xf5, 0x21, 0x00


	//----- nvinfo : EIATTR_KPARAM_INFO
	.align		4
.L_107:
        /*0038*/ 	.byte	0x04, 0x17
        /*003a*/ 	.short	(.L_109 - .L_108)
.L_108:
        /*003c*/ 	.word	0x00000000
        /*0040*/ 	.short	0x0003
        /*0042*/ 	.short	0x0018
        /*0044*/ 	.byte	0x00, 0xf5, 0x21, 0x00


	//----- nvinfo : EIATTR_KPARAM_INFO
	.align		4
.L_109:
        /*0048*/ 	.byte	0x04, 0x17
        /*004a*/ 	.short	(.L_111 - .L_110)
.L_110:
        /*004c*/ 	.word	0x00000000
        /*0050*/ 	.short	0x0002
        /*0052*/ 	.short	0x0010
        /*0054*/ 	.byte	0x00, 0xf5, 0x21, 0x00


	//----- nvinfo : EIATTR_KPARAM_INFO
	.align		4
.L_111:
        /*0058*/ 	.byte	0x04, 0x17
        /*005a*/ 	.short	(.L_113 - .L_112)
.L_112:
        /*005c*/ 	.word	0x00000000
        /*0060*/ 	.short	0x0001
        /*0062*/ 	.short	0x0008
        /*0064*/ 	.byte	0x00, 0xf5, 0x21, 0x00


	//----- nvinfo : EIATTR_KPARAM_INFO
	.align		4
.L_113:
        /*0068*/ 	.byte	0x04, 0x17
        /*006a*/ 	.short	(.L_115 - .L_114)
.L_114:
        /*006c*/ 	.word	0x00000000
        /*0070*/ 	.short	0x0000
        /*0072*/ 	.short	0x0000
        /*0074*/ 	.byte	0x00, 0xf5, 0x21, 0x00


	//----- nvinfo : EIATTR_SPARSE_MMA_MASK
	.align		4
.L_115:
        /*0078*/ 	.byte	0x03, 0x50
        /*007a*/ 	.short	0x0000


	//----- nvinfo : EIATTR_MAXREG_COUNT
	.align		4
        /*007c*/ 	.byte	0x03, 0x1b
        /*007e*/ 	.short	0x00ff


	//----- nvinfo : EIATTR_MERCURY_ISA_VERSION
	.align		4
        /*0080*/ 	.byte	0x03, 0x5f
        /*0082*/ 	.short	0x0101


	//----- nvinfo : EIATTR_VRC_CTA_INIT_COUNT
	.align		4
        /*0084*/ 	.byte	0x02, 0x4a
	.zero		1
	.zero		1


	//----- nvinfo : EIATTR_EXIT_INSTR_OFFSETS
	.align		4
        /*0088*/ 	.byte	0x04, 0x1c
        /*008a*/ 	.short	(.L_117 - .L_116)


	//   ....[0]....
.L_116:
        /*008c*/ 	.word	0x00000060


	//   ....[1]....
        /*0090*/ 	.word	0x000004a0


	//----- nvinfo : EIATTR_CRS_STACK_SIZE
	.align		4
.L_117:
        /*0094*/ 	.byte	0x04, 0x1e
        /*0096*/ 	.short	(.L_119 - .L_118)
.L_118:
        /*0098*/ 	.word	0x00000000


	//----- nvinfo : EIATTR_CBANK_PARAM_SIZE
	.align		4
.L_119:
        /*009c*/ 	.byte	0x03, 0x19
        /*009e*/ 	.short	0x0030


	//----- nvinfo : EIATTR_PARAM_CBANK
	.align		4
        /*00a0*/ 	.byte	0x04, 0x0a
        /*00a2*/ 	.short	(.L_121 - .L_120)
	.align		4
.L_120:
        /*00a4*/ 	.word	index@(.nv.constant0._Z10scale_rowsPfS_S_S_S_ii)
        /*00a8*/ 	.short	0x0380
        /*00aa*/ 	.short	0x0030


	//----- nvinfo : EIATTR_SW_WAR
	.align		4
.L_121:
        /*00ac*/ 	.byte	0x04, 0x36
        /*00ae*/ 	.short	(.L_123 - .L_122)
.L_122:
        /*00b0*/ 	.word	0x00000008
.L_123:


//--------------------- .nv.info._Z17compute_col_statsPfS_S_ii --------------------------
	.section	.nv.info._Z17compute_col_statsPfS_S_ii,"",@"SHT_CUDA_INFO"
	.sectionflags	@""
	.align	4


	//----- nvinfo : EIATTR_CUDA_API_VERSION
	.align		4
        /*0000*/ 	.byte	0x04, 0x37
        /*0002*/ 	.short	(.L_125 - .L_124)
.L_124:
        /*0004*/ 	.word	0x00000082


	//----- nvinfo : EIATTR_KPARAM_INFO
	.align		4
.L_125:
        /*0008*/ 	.byte	0x04, 0x17
        /*000a*/ 	.short	(.L_127 - .L_126)
.L_126:
        /*000c*/ 	.word	0x00000000
        /*0010*/ 	.short	0x0004
        /*0012*/ 	.short	0x001c
        /*0014*/ 	.byte	0x00, 0xf0, 0x11, 0x00


	//----- nvinfo : EIATTR_KPARAM_INFO
	.align		4
.L_127:
        /*0018*/ 	.byte	0x04, 0x17
        /*001a*/ 	.short	(.L_129 - .L_128)
.L_128:
        /*001c*/ 	.word	0x00000000
        /*0020*/ 	.short	0x0003
        /*0022*/ 	.short	0x0018
        /*0024*/ 	.byte	0x00, 0xf0, 0x11, 0x00


	//----- nvinfo : EIATTR_KPARAM_INFO
	.align		4
.L_129:
        /*0028*/ 	.byte	0x04, 0x17
        /*002a*/ 	.short	(.L_131 - .L_130)
.L_130:
        /*002c*/ 	.word	0x00000000
        /*0030*/ 	.short	0x0002
        /*0032*/ 	.short	0x0010
        /*0034*/ 	.byte	0x00, 0xf5, 0x21, 0x00


	//----- nvinfo : EIATTR_KPARAM_INFO
	.align		4
.L_131:
        /*0038*/ 	.byte	0x04, 0x17
        /*003a*/ 	.short	(.L_133 - .L_132)
.L_132:
        /*003c*/ 	.word	0x00000000
        /*0040*/ 	.short	0x0001
        /*0042*/ 	.short	0x0008
        /*0044*/ 	.byte	0x00, 0xf5, 0x21, 0x00


	//----- nvinfo : EIATTR_KPARAM_INFO
	.align		4
.L_133:
        /*0048*/ 	.byte	0x04, 0x17
        /*004a*/ 	.short	(.L_135 - .L_134)
.L_134:
        /*004c*/ 	.word	0x00000000
        /*0050*/ 	.short	0x0000
        /*0052*/ 	.short	0x0000
        /*0054*/ 	.byte	0x00, 0xf5, 0x21, 0x00


	//----- nvinfo : EIATTR_SPARSE_MMA_MASK
	.align		4
.L_135:
        /*0058*/ 	.byte	0x03, 0x50
        /*005a*/ 	.short	0x0000


	//----- nvinfo : EIATTR_MAXREG_COUNT
	.align		4
        /*005c*/ 	.byte	0x03, 0x1b
        /*005e*/ 	.short	0x00ff


	//----- nvinfo : EIATTR_NUM_BARRIERS
	.align		4
        /*0060*/ 	.byte	0x02, 0x4c
        /*0062*/ 	.byte	0x01
	.zero		1


	//----- nvinfo : EIATTR_MERCURY_ISA_VERSION
	.align		4
        /*0064*/ 	.byte	0x03, 0x5f
        /*0066*/ 	.short	0x0101


	//----- nvinfo : EIATTR_VRC_CTA_INIT_COUNT
	.align		4
        /*0068*/ 	.byte	0x02, 0x4a
	.zero		1
	.zero		1


	//----- nvinfo : EIATTR_EXIT_INSTR_OFFSETS
	.align		4
        /*006c*/ 	.byte	0x04, 0x1c
        /*006e*/ 	.short	(.L_137 - .L_136)


	//   ....[0]....
.L_136:
        /*0070*/ 	.word	0x00000050


	//   ....[1]....
        /*0074*/ 	.word	0x000003b0


	//   ....[2]....
        /*0078*/ 	.word	0x00000470


	//----- nvinfo : EIATTR_CRS_STACK_SIZE
	.align		4
.L_137:
        /*007c*/ 	.byte	0x04, 0x1e
        /*007e*/ 	.short	(.L_139 - .L_138)
.L_138:
        /*0080*/ 	.word	0x00000000


	//----- nvinfo : EIATTR_CBANK_PARAM_SIZE
	.align		4
.L_139:
        /*0084*/ 	.byte	0x03, 0x19
        /*0086*/ 	.short	0x0020


	//----- nvinfo : EIATTR_PARAM_CBANK
	.align		4
        /*0088*/ 	.byte	0x04, 0x0a
        /*008a*/ 	.short	(.L_141 - .L_140)
	.align		4
.L_140:
        /*008c*/ 	.word	index@(.nv.constant0._Z17compute_col_statsPfS_S_ii)
        /*0090*/ 	.short	0x0380
        /*0092*/ 	.short	0x0020


	//----- nvinfo : EIATTR_SW_WAR
	.align		4
.L_141:
        /*0094*/ 	.byte	0x04, 0x36
        /*0096*/ 	.short	(.L_143 - .L_142)
.L_142:
        /*0098*/ 	.word	0x00000008
.L_143:


//--------------------- .nv.info._Z17compute_row_statsPfS_S_ii --------------------------
	.section	.nv.info._Z17compute_row_statsPfS_S_ii,"",@"SHT_CUDA_INFO"
	.sectionflags	@""
	.align	4


	//----- nvinfo : EIATTR_CUDA_API_VERSION
	.align		4
        /*0000*/ 	.byte	0x04, 0x37
        /*0002*/ 	.short	(.L_145 - .L_144)
.L_144:
        /*0004*/ 	.word	0x00000082


	//----- nvinfo : EIATTR_KPARAM_INFO
	.align		4
.L_145:
        /*0008*/ 	.byte	0x04, 0x17
        /*000a*/ 	.short	(.L_147 - .L_146)
.L_146:
        /*000c*/ 	.word	0x00000000
        /*0010*/ 	.short	0x0004
        /*0012*/ 	.short	0x001c
        /*0014*/ 	.byte	0x00, 0xf0, 0x11, 0x00


	//----- nvinfo : EIATTR_KPARAM_INFO
	.align		4
.L_147:
        /*0018*/ 	.byte	0x04, 0x17
        /*001a*/ 	.short	(.L_149 - .L_148)
.L_148:
        /*001c*/ 	.word	0x00000000
        /*0020*/ 	.short	0x0003
        /*0022*/ 	.short	0x0018
        /*0024*/ 	.byte	0x00, 0xf0, 0x11, 0x00


	//----- nvinfo : EIATTR_KPARAM_INFO
	.align		4
.L_149:
        /*0028*/ 	.byte	0x04, 0x17
        /*002a*/ 	.short	(.L_151 - .L_150)
.L_150:
        /*002c*/ 	.word	0x00000000
        /*0030*/ 	.short	0x0002
        /*0032*/ 	.short	0x0010
        /*0034*/ 	.byte	0x00, 0xf5, 0x21, 0x00


	//----- nvinfo : EIATTR_KPARAM_INFO
	.align		4
.L_151:
        /*0038*/ 	.byte	0x04, 0x17
        /*003a*/ 	.short	(.L_153 - .L_152)
.L_152:
        /*003c*/ 	.word	0x00000000
        /*0040*/ 	.short	0x0001
        /*0042*/ 	.short	0x0008
        /*0044*/ 	.byte	0x00, 0xf5, 0x21, 0x00


	//----- nvinfo : EIATTR_KPARAM_INFO
	.align		4
.L_153:
        /*0048*/ 	.byte	0x04, 0x17
        /*004a*/ 	.short	(.L_155 - .L_154)
.L_154:
        /*004c*/ 	.word	0x00000000
        /*0050*/ 	.short	0x0000
        /*0052*/ 	.short	0x0000
        /*0054*/ 	.byte	0x00, 0xf5, 0x21, 0x00


	//----- nvinfo : EIATTR_SPARSE_MMA_MASK
	.align		4
.L_155:
        /*0058*/ 	.byte	0x03, 0x50
        /*005a*/ 	.short	0x0000


	//----- nvinfo : EIATTR_MAXREG_COUNT
	.align		4
        /*005c*/ 	.byte	0x03, 0x1b
        /*005e*/ 	.short	0x00ff


	//----- nvinfo : EIATTR_NUM_BARRIERS
	.align		4
        /*0060*/ 	.byte	0x02, 0x4c
        /*0062*/ 	.byte	0x01
	.zero		1


	//----- nvinfo : EIATTR_MERCURY_ISA_VERSION
	.align		4
        /*0064*/ 	.byte	0x03, 0x5f
        /*0066*/ 	.short	0x0101


	//----- nvinfo : EIATTR_VRC_CTA_INIT_COUNT
	.align		4
        /*0068*/ 	.byte	0x02, 0x4a
	.zero		1
	.zero		1


	//----- nvinfo : EIATTR_EXIT_INSTR_OFFSETS
	.align		4
        /*006c*/ 	.byte	0x04, 0x1c
        /*006e*/ 	.short	(.L_157 - .L_156)


	//   ....[0]....
.L_156:
        /*0070*/ 	.word	0x00000050


	//   ....[1]....
        /*0074*/ 	.word	0x000003b0


	//   ....[2]....
        /*0078*/ 	.word	0x00000470


	//----- nvinfo : EIATTR_CRS_STACK_SIZE
	.align		4
.L_157:
        /*007c*/ 	.byte	0x04, 0x1e
        /*007e*/ 	.short	(.L_159 - .L_158)
.L_158:
        /*0080*/ 	.word	0x00000000


	//----- nvinfo : EIATTR_CBANK_PARAM_SIZE
	.align		4
.L_159:
        /*0084*/ 	.byte	0x03, 0x19
        /*0086*/ 	.short	0x0020


	//----- nvinfo : EIATTR_PARAM_CBANK
	.align		4
        /*0088*/ 	.byte	0x04, 0x0a
        /*008a*/ 	.short	(.L_161 - .L_160)
	.align		4
.L_160:
        /*008c*/ 	.word	index@(.nv.constant0._Z17compute_row_statsPfS_S_ii)
        /*0090*/ 	.short	0x0380
        /*0092*/ 	.short	0x0020


	//----- nvinfo : EIATTR_SW_WAR
	.align		4
.L_161:
        /*0094*/ 	.byte	0x04, 0x36
        /*0096*/ 	.short	(.L_163 - .L_162)
.L_162:
        /*0098*/ 	.word	0x00000008
.L_163:


//--------------------- .nv.callgraph             --------------------------
	.section	.nv.callgraph,"",@"SHT_CUDA_CALLGRAPH"
	.align	4
	.sectionentsize	8
	.align		4
        /*0000*/ 	.word	0x00000000
	.align		4
        /*0004*/ 	.word	0xffffffff
	.align		4
        /*0008*/ 	.word	0x00000000
	.align		4
        /*000c*/ 	.word	0xfffffffe
	.align		4
        /*0010*/ 	.word	0x00000000
	.align		4
        /*0014*/ 	.word	0xfffffffd
	.align		4
        /*0018*/ 	.word	0x00000000
	.align		4
        /*001c*/ 	.word	0xfffffffc


//--------------------- .text._Z20convert_int_to_floatPiPfii --------------------------
	.section	.text._Z20convert_int_to_floatPiPfii,"ax",@progbits
	.align	128
        .global         _Z20convert_int_to_floatPiPfii
        .type           _Z20convert_int_to_floatPiPfii,@function
        .size           _Z20convert_int_to_floatPiPfii,(.L_x_54 - _Z20convert_int_to_floatPiPfii)
        .other          _Z20convert_int_to_floatPiPfii,@"STO_CUDA_ENTRY STV_DEFAULT"
_Z20convert_int_to_floatPiPfii:
.text._Z20convert_int_to_floatPiPfii:
[----:B------:R-:W-:Y:S01]  /*0000*/  LDC R1, c[0x0][0x37c] ;  /* 0x0000df00ff017b82 */ /* 0x000fe20000000800 */
[----:B------:R-:W0:Y:S07]  /*0010*/  S2R R0, SR_TID.X ;  /* 0x0000000000007919 */ /* 0x000e2e0000002100 */
[----:B------:R-:W0:Y:S08]  /*0020*/  LDC.64 R6, c[0x0][0x390] ;  /* 0x0000e400ff067b82 */ /* 0x000e300000000a00 */
[----:B------:R-:W1:Y:S01]  /*0030*/  S2UR UR6, SR_CTAID.X ;  /* 0x00000000000679c3 */ /* 0x000e620000002500 */
[----:B0-----:R-:W-:-:S04]  /*0040*/  ISETP.GE.AND P0, PT, R0, R7, PT ;  /* 0x000000070000720c */ /* 0x001fc80003f06270 */
[----:B-1----:R-:W-:-:S13]  /*0050*/  ISETP.LE.OR P0, PT, R6, UR6, P0 ;  /* 0x0000000606007c0c */ /* 0x002fda0008703670 */
[----:B------:R-:W-:Y:S05]  /*0060*/  @P0 EXIT ;  /* 0x000000000000094d */ /* 0x000fea0003800000 */
[----:B------:R-:W0:Y:S01]  /*0070*/  LDC.64 R2, c[0x0][0x380] ;  /* 0x0000e000ff027b82 */ /* 0x000e220000000a00 */
[----:B------:R-:W1:Y:S01]  /*0080*/  LDCU.64 UR4, c[0x0][0x358] ;  /* 0x00006b00ff0477ac */ /* 0x000e620008000a00 */
[----:B------:R-:W-:-:S06]  /*0090*/  IMAD R7, R7, UR6, R0 ;  /* 0x0000000607077c24 */ /* 0x000fcc000f8e0200 */
[----:B------:R-:W2:Y:S01]  /*00a0*/  LDC.64 R4, c[0x0][0x388] ;  /* 0x0000e200ff047b82 */ /* 0x000ea20000000a00 */
[----:B0-----:R-:W-:-:S06]  /*00b0*/  IMAD.WIDE.U32 R2, R7, 0x4, R2 ;  /* 0x0000000407027825 */ /* 0x001fcc00078e0002 */
[----:B-1----:R-:W3:Y:S01]  /*00c0*/  LDG.E R2, desc[UR4][R2.64] ;  /* 0x0000000402027981 */ /* 0x002ee2000c1e1900 */
[----:B--2---:R-:W-:Y:S01]  /*00d0*/  IMAD.WIDE.U32 R4, R7, 0x4, R4 ;  /* 0x0000000407047825 */ /* 0x004fe200078e0004 */
[----:B---3--:R-:W-:-:S05]  /*00e0*/  I2FP.F32.S32 R7, R2 ;  /* 0x0000000200077245 */ /* 0x008fca0000201400 */
[----:B------:R-:W-:Y:S01]  /*00f0*/  STG.E desc[UR4][R4.64], R7 ;  /* 0x0000000704007986 */ /* 0x000fe2000c101904 */
[----:B------:R-:W-:Y:S05]  /*0100*/  EXIT ;  /* 0x000000000000794d */ /* 0x000fea0003800000 */
.L_x_0:
[----:B------:R-:W-:-:S00]  /*0110*/  BRA `(.L_x_0) ;  /* 0xfffffffc00fc7947 */ /* 0x000fc0000383ffff */
[----:B------:R-:W-:-:S00]  /*0120*/  NOP ;  /* 0x0000000000007918 */ /* 0x000fc00000000000 */
        /* <DEDUP_REMOVED lines=13> */
.L_x_54:


//--------------------- .text._Z12round_to_intPfPiii --------------------------
	.section	.text._Z12round_to_intPfPiii,"ax",@progbits
	.align	128
        .global         _Z12round_to_intPfPiii
        .type           _Z12round_to_intPfPiii,@function
        .size           _Z12round_to_intPfPiii,(.L_x_55 - _Z12round_to_intPfPiii)
        .other          _Z12round_to_intPfPiii,@"STO_CUDA_ENTRY STV_DEFAULT"
_Z12round_to_intPfPiii:
.text._Z12round_to_intPfPiii:
        /* <DEDUP_REMOVED lines=9> */
[----:B------:R-:W-:Y:S02]  /*0090*/  IMAD R7, R7, UR6, R0 ;  /* 0x0000000607077c24 */ /* 0x000fe4000f8e0200 */
[----:B------:R-:W-:-:S04]  /*00a0*/  HFMA2 R9, -RZ, RZ, 1.75, 0 ;  /* 0x3f000000ff097431 */ /* 0x000fc800000001ff */
[----:B------:R-:W2:Y:S01]  /*00b0*/  LDC.64 R4, c[0x0][0x388] ;  /* 0x0000e200ff047b82 */ /* 0x000ea20000000a00 */
[----:B0-----:R-:W-:-:S06]  /*00c0*/  IMAD.WIDE.U32 R2, R7, 0x4, R2 ;  /* 0x0000000407027825 */ /* 0x001fcc00078e0002 */
[----:B-1----:R-:W3:Y:S01]  /*00d0*/  LDG.E R2, desc[UR4][R2.64] ;  /* 0x0000000402027981 */ /* 0x002ee2000c1e1900 */
[----:B--2---:R-:W-:Y:S01]  /*00e0*/  IMAD.WIDE.U32 R4, R7, 0x4, R4 ;  /* 0x0000000407047825 */ /* 0x004fe200078e0004 */
[----:B---3--:R-:W-:-:S05]  /*00f0*/  LOP3.LUT R9, R9, 0x80000000, R2, 0xb8, !PT ;  /* 0x8000000009097812 */ /* 0x008fca00078eb802 */
[----:B------:R-:W-:-:S06]  /*0100*/  FADD.RZ R9, R2, R9 ;  /* 0x0000000902097221 */ /* 0x000fcc000000c000 */
[----:B------:R-:W0:Y:S02]  /*0110*/  F2I.TRUNC.NTZ R9, R9 ;  /* 0x0000000900097305 */ /* 0x000e24000020f100 */
[----:B0-----:R-:W-:-:S05]  /*0120*/  VIMNMX.RELU R7, PT, PT, R9, 0xff, PT ;  /* 0x000000ff09077848 */ /* 0x001fca0003fe1100 */
[----:B------:R-:W-:Y:S01]  /*0130*/  STG.E desc[UR4][R4.64], R7 ;  /* 0x0000000704007986 */ /* 0x000fe2000c101904 */
[----:B------:R-:W-:Y:S05]  /*0140*/  EXIT ;  /* 0x000000000000794d */ /* 0x000fea0003800000 */
.L_x_1:
        /* <DEDUP_REMOVED lines=11> */
.L_x_55:


//--------------------- .text._Z10scale_colsPfS_S_S_S_ii --------------------------
	.section	.text._Z10scale_colsPfS_S_S_S_ii,"ax",@progbits
	.align	128
        .global         _Z10scale_colsPfS_S_S_S_ii
        .type           _Z10scale_colsPfS_S_S_S_ii,@function
        .size           _Z10scale_colsPfS_S_S_S_ii,(.L_x_51 - _Z10scale_colsPfS_S_S_S_ii)
        .other          _Z10scale_colsPfS_S_S_S_ii,@"STO_CUDA_ENTRY STV_DEFAULT"
_Z10scale_colsPfS_S_S_S_ii:
.text._Z10scale_colsPfS_S_S_S_ii:
[----:B------:R-:W-:Y:S01]  /*0000*/  LDC R1, c[0x0][0x37c] ;  /* 0x0000df00ff017b82 */ /* 0x000fe20000000800 */
[----:B------:R-:W0:Y:S01]  /*0010*/  S2R R2, SR_CTAID.X ;  /* 0x0000000000027919 */ /* 0x000e220000002500 */
[----:B------:R-:W0:Y:S01]  /*0020*/  LDCU.64 UR4, c[0x0][0x3a8] ;  /* 0x00007500ff0477ac */ /* 0x000e220008000a00 */
[----:B------:R-:W1:Y:S01]  /*0030*/  S2R R5, SR_TID.X ;  /* 0x0000000000057919 */ /* 0x000e620000002100 */
[----:B0-----:R-:W-:-:S04]  /*0040*/  ISETP.GE.AND P0, PT, R2, UR5, PT ;  /* 0x0000000502007c0c */ /* 0x001fc8000bf06270 */
[----:B-1----:R-:W-:-:S13]  /*0050*/  ISETP.GE.OR P0, PT, R5, UR4, P0 ;  /* 0x0000000405007c0c */ /* 0x002fda0008706670 */
[----:B------:R-:W-:Y:S05]  /*0060*/  @P0 EXIT ;  /* 0x000000000000094d */ /* 0x000fea0003800000 */
[----:B------:R-:W0:Y:S01]  /*0070*/  LDC.64 R6, c[0x0][0x388] ;  /* 0x0000e200ff067b82 */ /* 0x000e220000000a00 */
[----:B------:R-:W1:Y:S01]  /*0080*/  LDCU.64 UR4, c[0x0][0x358] ;  /* 0x00006b00ff0477ac */ /* 0x000e620008000a00 */
[----:B0-----:R-:W-:-:S05]  /*0090*/  IMAD.WIDE.U32 R6, R2, 0x4, R6 ;  /* 0x0000000402067825 */ /* 0x001fca00078e0006 */
[----:B-1----:R-:W2:Y:S01]  /*00a0*/  LDG.E R3, desc[UR4][R6.64] ;  /* 0x0000000406037981 */ /* 0x002ea2000c1e1900 */
[----:B------:R-:W-:Y:S01]  /*00b0*/  IMAD.MOV.U32 R4, RZ, RZ, 0x3f333333 ;  /* 0x3f333333ff047424 */ /* 0x000fe200078e00ff */
[----:B--2---:R-:W-:-:S13]  /*00c0*/  FSETP.GT.AND P0, PT, R3, RZ, PT ;  /* 0x000000ff0300720b */ /* 0x004fda0003f04000 */
[----:B------:R-:W-:Y:S05]  /*00d0*/  @!P0 BRA `(.L_x_2) ;  /* 0x00000000003c8947 */ /* 0x000fea0003800000 */
[----:B------:R-:W0:Y:S02]  /*00e0*/  LDC.64 R6, c[0x0][0x390] ;  /* 0x0000e400ff067b82 */ /* 0x000e240000000a00 */
[----:B0-----:R-:W-:-:S05]  /*00f0*/  IMAD.WIDE.U32 R6, R2, 0x4, R6 ;  /* 0x0000000402067825 */ /* 0x001fca00078e0006 */
[----:B------:R-:W2:Y:S01]  /*0100*/  LDG.E R0, desc[UR4][R6.64] ;  /* 0x0000000406007981 */ /* 0x000ea2000c1e1900 */
[----:B------:R-:W0:Y:S02]  /*0110*/  MUFU.RCP R4, R3 ;  /* 0x0000000300047308 */ /* 0x000e240000001000 */
[----:B0-----:R-:W-:-:S04]  /*0120*/  FFMA R9, -R3, R4, 1 ;  /* 0x3f80000003097423 */ /* 0x001fc80000000104 */
[----:B------:R-:W-:Y:S02]  /*0130*/  FFMA R9, R4, R9, R4 ;  /* 0x0000000904097223 */ /* 0x000fe40000000004 */
[----:B--2---:R-:W0:Y:S02]  /*0140*/  FCHK P0, R0, R3 ;  /* 0x0000000300007302 */ /* 0x004e240000000000 */
[----:B------:R-:W-:-:S04]  /*0150*/  FFMA R4, R0, R9, RZ ;  /* 0x0000000900047223 */ /* 0x000fc800000000ff */
[----:B------:R-:W-:-:S04]  /*0160*/  FFMA R8, -R3, R4, R0 ;  /* 0x0000000403087223 */ /* 0x000fc80000000100 */
[----:B------:R-:W-:Y:S01]  /*0170*/  FFMA R4, R9, R8, R4 ;  /* 0x0000000809047223 */ /* 0x000fe20000000004 */
[----:B0-----:R-:W-:Y:S06]  /*0180*/  @!P0 BRA `(.L_x_3) ;  /* 0x00000000000c8947 */ /* 0x001fec0003800000 */
[----:B------:R-:W-:-:S07]  /*0190*/  MOV R6, 0x1b0 ;  /* 0x000001b000067802 */ /* 0x000fce0000000f00 */
[----:B------:R-:W-:Y:S05]  /*01a0*/  CALL.REL.NOINC `($__internal_1_$__cuda_sm3x_div_rn_noftz_f32_slowpath) ;  /* 0x00000004001c7944 */ /* 0x000fea0003c00000 */
[----:B------:R-:W-:-:S07]  /*01b0*/  IMAD.MOV.U32 R4, RZ, RZ, R0 ;  /* 0x000000ffff047224 */ /* 0x000fce00078e0000 */
.L_x_3:
[----:B------:R-:W-:-:S07]  /*01c0*/  FMUL R4, R4, 0.69999998807907104492 ;  /* 0x3f33333304047820 */ /* 0x000fce0000400000 */
.L_x_2:
[----:B------:R-:W0:Y:S02]  /*01d0*/  LDC.64 R6, c[0x0][0x398] ;  /* 0x0000e600ff067b82 */ /* 0x000e240000000a00 */
[----:B0-----:R-:W-:-:S05]  /*01e0*/  IMAD.WIDE.U32 R6, R2, 0x4, R6 ;  /* 0x0000000402067825 */ /* 0x001fca00078e0006 */
[----:B------:R-:W2:Y:S01]  /*01f0*/  LDG.E R3, desc[UR4][R6.64] ;  /* 0x0000000406037981 */ /* 0x000ea2000c1e1900 */
[----:B------:R-:W-:Y:S01]  /*0200*/  HFMA2 R9, -RZ, RZ, 1.6494140625, -0.002735137939453125 ;  /* 0x3e99999aff097431 */ /* 0x000fe200000001ff */
        /* <DEDUP_REMOVED lines=16> */
.L_x_5:
[----:B------:R-:W-:Y:S01]  /*0310*/  VIADD R0, R8, 0xf3000000 ;  /* 0xf300000008007836 */ /* 0x000fe20000000000 */
[----:B------:R0:W1:Y:S04]  /*0320*/  MUFU.RSQ R3, R8 ;  /* 0x0000000800037308 */ /* 0x0000680000001400 */
[----:B------:R-:W-:-:S13]  /*0330*/  ISETP.GT.U32.AND P0, PT, R0, 0x727fffff, PT ;  /* 0x727fffff0000780c */ /* 0x000fda0003f04070 */
[----:B01----:R-:W-:Y:S05]  /*0340*/  @!P0 BRA `(.L_x_6) ;  /* 0x0000000000148947 */ /* 0x003fea0003800000 */
[----:B------:R-:W-:Y:S02]  /*0350*/  MOV R0, R8 ;  /* 0x0000000800007202 */ /* 0x000fe40000000f00 */
[----:B------:R-:W-:-:S07]  /*0360*/  MOV R8, 0x380 ;  /* 0x0000038000087802 */ /* 0x000fce0000000f00 */
[----:B------:R-:W-:Y:S05]  /*0370*/  CALL.REL.NOINC `($__internal_0_$__cuda_sm20_sqrt_rn_f32_slowpath) ;  /* 0x00000000004c7944 */ /* 0x000fea0003c00000 */
[----:B------:R-:W-:Y:S01]  /*0380*/  IMAD.MOV.U32 R9, RZ, RZ, R3 ;  /* 0x000000ffff097224 */ /* 0x000fe200078e0003 */
[----:B------:R-:W-:Y:S06]  /*0390*/  BRA `(.L_x_7) ;  /* 0x0000000000107947 */ /* 0x000fec0003800000 */
.L_x_6:
[C---:B------:R-:W-:Y:S01]  /*03a0*/  FMUL.FTZ R9, R3.reuse, R8 ;  /* 0x0000000803097220 */ /* 0x040fe20000410000 */
[----:B------:R-:W-:-:S03]  /*03b0*/  FMUL.FTZ R0, R3, 0.5 ;  /* 0x3f00000003007820 */ /* 0x000fc60000410000 */
[----:B------:R-:W-:-:S04]  /*03c0*/  FFMA R8, -R9, R9, R8 ;  /* 0x0000000909087223 */ /* 0x000fc80000000108 */
[----:B------:R-:W-:-:S07]  /*03d0*/  FFMA R9, R8, R0, R9 ;  /* 0x0000000008097223 */ /* 0x000fce0000000009 */
.L_x_7:
[----:B------:R-:W-:-:S07]  /*03e0*/  FMUL R9, R9, 0.30000001192092895508 ;  /* 0x3e99999a09097820 */ /* 0x000fce0000400000 */
.L_x_4:
[----:B------:R-:W0:Y:S01]  /*03f0*/  LDC.64 R6, c[0x0][0x380] ;  /* 0x0000e000ff067b82 */ /* 0x000e220000000a00 */
[----:B------:R-:W1:Y:S02]  /*0400*/  LDCU UR6, c[0x0][0x3ac] ;  /* 0x00007580ff0677ac */ /* 0x000e640008000800 */
[----:B-1----:R-:W-:-:S04]  /*0410*/  IMAD R3, R5, UR6, R2 ;  /* 0x0000000605037c24 */ /* 0x002fc8000f8e0202 */
[----:B0-----:R-:W-:-:S05]  /*0420*/  IMAD.WIDE.U32 R2, R3, 0x4, R6 ;  /* 0x0000000403027825 */ /* 0x001fca00078e0006 */
[----:B------:R-:W2:Y:S01]  /*0430*/  LDG.E R5, desc[UR4][R2.64] ;  /* 0x0000000402057981 */ /* 0x000ea2000c1e1900 */
[----:B------:R-:W-:Y:S01]  /*0440*/  FADD R4, R9, R4 ;  /* 0x0000000409047221 */ /* 0x000fe20000000000 */
[----:B------:R-:W-:-:S03]  /*0450*/  IMAD.MOV.U32 R7, RZ, RZ, 0x3f4ccccd ;  /* 0x3f4ccccdff077424 */ /* 0x000fc600078e00ff */
[----:B------:R-:W-:-:S04]  /*0460*/  FADD R4, R4, -1 ;  /* 0xbf80000004047421 */ /* 0x000fc80000000000 */
[----:B------:R-:W-:-:S04]  /*0470*/  FFMA R4, R4, R7, 1 ;  /* 0x3f80000004047423 */ /* 0x000fc80000000007 */
[----:B--2---:R-:W-:-:S05]  /*0480*/  FMUL R5, R4, R5 ;  /* 0x0000000504057220 */ /* 0x004fca0000400000 */
[----:B------:R-:W-:Y:S01]  /*0490*/  STG.E desc[UR4][R2.64], R5 ;  /* 0x0000000502007986 */ /* 0x000fe2000c101904 */
[----:B------:R-:W-:Y:S05]  /*04a0*/  EXIT ;  /* 0x000000000000794d */ /* 0x000fea0003800000 */
        .weak           $__internal_0_$__cuda_sm20_sqrt_rn_f32_slowpath
        .type           $__internal_0_$__cuda_sm20_sqrt_rn_f32_slowpath,@function
        .size           $__internal_0_$__cuda_sm20_sqrt_rn_f32_slowpath,($__internal_1_$__cuda_sm3x_div_rn_noftz_f32_slowpath - $__internal_0_$__cuda_sm20_sqrt_rn_f32_slowpath)
$__internal_0_$__cuda_sm20_sqrt_rn_f32_slowpath:
[----:B------:R-:W-:-:S13]  /*04b0*/  LOP3.LUT P0, RZ, R0, 0x7fffffff, RZ, 0xc0, !PT ;  /* 0x7fffffff00ff7812 */ /* 0x000fda000780c0ff */
[----:B------:R-:W-:Y:S01]  /*04c0*/  @!P0 MOV R3, R0 ;  /* 0x0000000000038202 */ /* 0x000fe20000000f00 */
[----:B------:R-:W-:Y:S06]  /*04d0*/  @!P0 BRA `(.L_x_8) ;  /* 0x0000000000448947 */ /* 0x000fec0003800000 */
[----:B------:R-:W-:-:S13]  /*04e0*/  FSETP.GEU.FTZ.AND P0, PT, R0, RZ, PT ;  /* 0x000000ff0000720b */ /* 0x000fda0003f1e000 */
[----:B------:R-:W-:Y:S01]  /*04f0*/  @!P0 IMAD.MOV.U32 R3, RZ, RZ, 0x7fffffff ;  /* 0x7fffffffff038424 */ /* 0x000fe200078e00ff */
[----:B------:R-:W-:Y:S06]  /*0500*/  @!P0 BRA `(.L_x_8) ;  /* 0x0000000000388947 */ /* 0x000fec0003800000 */
[----:B------:R-:W-:-:S13]  /*0510*/  FSETP.GTU.FTZ.AND P0, PT, |R0|, +INF , PT ;  /* 0x7f8000000000780b */ /* 0x000fda0003f1c200 */
[----:B------:R-:W-:Y:S01]  /*0520*/  @P0 FADD.FTZ R3, R0, 1 ;  /* 0x3f80000000030421 */ /* 0x000fe20000010000 */
[----:B------:R-:W-:Y:S06]  /*0530*/  @P0 BRA `(.L_x_8) ;  /* 0x00000000002c0947 */ /* 0x000fec0003800000 */
[----:B------:R-:W-:-:S13]  /*0540*/  FSETP.NEU.FTZ.AND P0, PT, |R0|, +INF , PT ;  /* 0x7f8000000000780b */ /* 0x000fda0003f1d200 */
[----:B------:R-:W-:Y:S01]  /*0550*/  @!P0 IMAD.MOV.U32 R3, RZ, RZ, R0 ;  /* 0x000000ffff038224 */ /* 0x000fe200078e0000 */
[----:B------:R-:W-:Y:S06]  /*0560*/  @!P0 BRA `(.L_x_8) ;  /* 0x0000000000208947 */ /* 0x000fec0003800000 */
[----:B------:R-:W-:-:S04]  /*0570*/  FFMA R0, R0, 1.84467440737095516160e+19, RZ ;  /* 0x5f80000000007823 */ /* 0x000fc800000000ff */
[----:B------:R-:W0:Y:S02]  /*0580*/  MUFU.RSQ R3, R0 ;  /* 0x0000000000037308 */ /* 0x000e240000001400 */
[----:B0-----:R-:W-:Y:S01]  /*0590*/  FMUL.FTZ R7, R0, R3 ;  /* 0x0000000300077220 */ /* 0x001fe20000410000 */
[----:B------:R-:W-:-:S03]  /*05a0*/  FMUL.FTZ R3, R3, 0.5 ;  /* 0x3f00000003037820 */ /* 0x000fc60000410000 */
[----:B------:R-:W-:-:S04]  /*05b0*/  FADD.FTZ R6, -R7, -RZ ;  /* 0x800000ff07067221 */ /* 0x000fc80000010100 */
[----:B------:R-:W-:-:S04]  /*05c0*/  FFMA R6, R7, R6, R0 ;  /* 0x0000000607067223 */ /* 0x000fc80000000000 */
[----:B------:R-:W-:-:S04]  /*05d0*/  FFMA R3, R6, R3, R7 ;  /* 0x0000000306037223 */ /* 0x000fc80000000007 */
[----:B------:R-:W-:-:S07]  /*05e0*/  FMUL.FTZ R3, R3, 2.3283064365386962891e-10 ;  /* 0x2f80000003037820 */ /* 0x000fce0000410000 */
.L_x_8:
[----:B------:R-:W-:Y:S01]  /*05f0*/  MOV R6, R8 ;  /* 0x0000000800067202 */ /* 0x000fe20000000f00 */
[----:B------:R-:W-:-:S04]  /*0600*/  IMAD.MOV.U32 R7, RZ, RZ, 0x0 ;  /* 0x00000000ff077424 */ /* 0x000fc800078e00ff */
[----:B------:R-:W-:Y:S05]  /*0610*/  RET.REL.NODEC R6 `(_Z10scale_colsPfS_S_S_S_ii) ;  /* 0xfffffff806787950 */ /* 0x000fea0003c3ffff */
        .weak           $__internal_1_$__cuda_sm3x_div_rn_noftz_f32_slowpath
        .type           $__internal_1_$__cuda_sm3x_div_rn_noftz_f32_slowpath,@function
        .size           $__internal_1_$__cuda_sm3x_div_rn_noftz_f32_slowpath,(.L_x_51 - $__internal_1_$__cuda_sm3x_div_rn_noftz_f32_slowpath)
$__internal_1_$__cuda_sm3x_div_rn_noftz_f32_slowpath:
[----:B------:R-:W-:Y:S02]  /*0620*/  SHF.R.U32.HI R8, RZ, 0x17, R3 ;  /* 0x00000017ff087819 */ /* 0x000fe40000011603 */
[----:B------:R-:W-:Y:S02]  /*0630*/  SHF.R.U32.HI R7, RZ, 0x17, R0 ;  /* 0x00000017ff077819 */ /* 0x000fe40000011600 */
[----:B------:R-:W-:Y:S02]  /*0640*/  LOP3.LUT R12, R8, 0xff, RZ, 0xc0, !PT ;  /* 0x000000ff080c7812 */ /* 0x000fe400078ec0ff */
[----:B------:R-:W-:-:S03]  /*0650*/  LOP3.LUT R10, R7, 0xff, RZ, 0xc0, !PT ;  /* 0x000000ff070a7812 */ /* 0x000fc600078ec0ff */
[----:B------:R-:W-:Y:S01]  /*0660*/  VIADD R9, R12, 0xffffffff ;  /* 0xffffffff0c097836 */ /* 0x000fe20000000000 */
[----:B------:R-:W-:-:S04]  /*0670*/  IADD3 R8, PT, PT, R10, -0x1, RZ ;  /* 0xffffffff0a087810 */ /* 0x000fc80007ffe0ff */
[----:B------:R-:W-:-:S04]  /*0680*/  ISETP.GT.U32.AND P0, PT, R9, 0xfd, PT ;  /* 0x000000fd0900780c */ /* 0x000fc80003f04070 */
[----:B------:R-:W-:-:S13]  /*0690*/  ISETP.GT.U32.OR P0, PT, R8, 0xfd, P0 ;  /* 0x000000fd0800780c */ /* 0x000fda0000704470 */
[----:B------:R-:W-:Y:S01]  /*06a0*/  @!P0 IMAD.MOV.U32 R7, RZ, RZ, RZ ;  /* 0x000000ffff078224 */ /* 0x000fe200078e00ff */
[----:B------:R-:W-:Y:S06]  /*06b0*/  @!P0 BRA `(.L_x_9) ;  /* 0x00000000005c8947 */ /* 0x000fec0003800000 */
[----:B------:R-:W-:Y:S02]  /*06c0*/  FSETP.GTU.FTZ.AND P0, PT, |R0|, +INF , PT ;  /* 0x7f8000000000780b */ /* 0x000fe40003f1c200 */
[----:B------:R-:W-:-:S04]  /*06d0*/  FSETP.GTU.FTZ.AND P1, PT, |R3|, +INF , PT ;  /* 0x7f8000000300780b */ /* 0x000fc80003f3c200 */
[----:B------:R-:W-:-:S13]  /*06e0*/  PLOP3.LUT P0, PT, P0, P1, PT, 0xf8, 0x8f ;  /* 0x00000000008f781c */ /* 0x000fda0000703f70 */
[----:B------:R-:W-:Y:S05]  /*06f0*/  @P0 BRA `(.L_x_10) ;  /* 0x0000000400440947 */ /* 0x000fea0003800000 */
[----:B------:R-:W-:-:S13]  /*0700*/  LOP3.LUT P0, RZ, R3, 0x7fffffff, R0, 0xc8, !PT ;  /* 0x7fffffff03ff7812 */ /* 0x000fda000780c800 */
[----:B------:R-:W-:Y:S05]  /*0710*/  @!P0 BRA `(.L_x_11) ;  /* 0x0000000400348947 */ /* 0x000fea0003800000 */
[C---:B------:R-:W-:Y:S02]  /*0720*/  FSETP.NEU.FTZ.AND P2, PT, |R0|.reuse, +INF , PT ;  /* 0x7f8000000000780b */ /* 0x040fe40003f5d200 */
[----:B------:R-:W-:Y:S02]  /*0730*/  FSETP.NEU.FTZ.AND P1, PT, |R3|, +INF , PT ;  /* 0x7f8000000300780b */ /* 0x000fe40003f3d200 */
[----:B------:R-:W-:-:S11]  /*0740*/  FSETP.NEU.FTZ.AND P0, PT, |R0|, +INF , PT ;  /* 0x7f8000000000780b */ /* 0x000fd60003f1d200 */
[----:B------:R-:W-:Y:S05]  /*0750*/  @!P1 BRA !P2, `(.L_x_11) ;  /* 0x0000000400249947 */ /* 0x000fea0005000000 */
[----:B------:R-:W-:-:S04]  /*0760*/  LOP3.LUT P2, RZ, R0, 0x7fffffff, RZ, 0xc0, !PT ;  /* 0x7fffffff00ff7812 */ /* 0x000fc8000784c0ff */
[----:B------:R-:W-:-:S13]  /*0770*/  PLOP3.LUT P1, PT, P1, P2, PT, 0x2f, 0xf2 ;  /* 0x0000000000f2781c */ /* 0x000fda0000f24577 */
[----:B------:R-:W-:Y:S05]  /*0780*/  @P1 BRA `(.L_x_12) ;  /* 0x0000000400101947 */ /* 0x000fea0003800000 */
[----:B------:R-:W-:-:S04]  /*0790*/  LOP3.LUT P1, RZ, R3, 0x7fffffff, RZ, 0xc0, !PT ;  /* 0x7fffffff03ff7812 */ /* 0x000fc8000782c0ff */
[----:B------:R-:W-:-:S13]  /*07a0*/  PLOP3.LUT P0, PT, P0, P1, PT, 0x2f, 0xf2 ;  /* 0x0000000000f2781c */ /* 0x000fda0000702577 */
[----:B------:R-:W-:Y:S05]  /*07b0*/  @P0 BRA `(.L_x_13) ;  /* 0x0000000000f80947 */ /* 0x000fea0003800000 */
[----:B------:R-:W-:Y:S02]  /*07c0*/  ISETP.GE.AND P0, PT, R8, RZ, PT ;  /* 0x000000ff0800720c */ /* 0x000fe40003f06270 */
[----:B------:R-:W-:-:S11]  /*07d0*/  ISETP.GE.AND P1, PT, R9, RZ, PT ;  /* 0x000000ff0900720c */ /* 0x000fd60003f26270 */
[----:B------:R-:W-:Y:S01]  /*07e0*/  @P0 IMAD.MOV.U32 R7, RZ, RZ, RZ ;  /* 0x000000ffff070224 */ /* 0x000fe200078e00ff */
[----:B------:R-:W-:Y:S01]  /*07f0*/  @!P0 MOV R7, 0xffffffc0 ;  /* 0xffffffc000078802 */ /* 0x000fe20000000f00 */
[----:B------:R-:W-:Y:S01]  /*0800*/  @!P0 FFMA R0, R0, 1.84467440737095516160e+19, RZ ;  /* 0x5f80000000008823 */ /* 0x000fe200000000ff */
[----:B------:R-:W-:-:S03]  /*0810*/  @!P1 FFMA R3, R3, 1.84467440737095516160e+19, RZ ;  /* 0x5f80000003039823 */ /* 0x000fc600000000ff */
[----:B------:R-:W-:-:S07]  /*0820*/  @!P1 VIADD R7, R7, 0x40 ;  /* 0x0000004007079836 */ /* 0x000fce0000000000 */
.L_x_9:
[----:B------:R-:W-:-:S05]  /*0830*/  LEA R8, R12, 0xc0800000, 0x17 ;  /* 0xc08000000c087811 */ /* 0x000fca00078eb8ff */
[----:B------:R-:W-:Y:S01]  /*0840*/  IMAD.IADD R8, R3, 0x1, -R8 ;  /* 0x0000000103087824 */ /* 0x000fe200078e0a08 */
[----:B------:R-:W-:-:S03]  /*0850*/  IADD3 R3, PT, PT, R10, -0x7f, RZ ;  /* 0xffffff810a037810 */ /* 0x000fc60007ffe0ff */
[----:B------:R0:W1:Y:S01]  /*0860*/  MUFU.RCP R9, R8 ;  /* 0x0000000800097308 */ /* 0x0000620000001000 */
[----:B------:R-:W-:Y:S01]  /*0870*/  FADD.FTZ R11, -R8, -RZ ;  /* 0x800000ff080b7221 */ /* 0x000fe20000010100 */
[C---:B------:R-:W-:Y:S01]  /*0880*/  IMAD R0, R3.reuse, -0x800000, R0 ;  /* 0xff80000003007824 */ /* 0x040fe200078e0200 */
[----:B0-----:R-:W-:-:S05]  /*0890*/  IADD3 R8, PT, PT, R3, 0x7f, -R12 ;  /* 0x0000007f03087810 */ /* 0x001fca0007ffe80c */
[----:B------:R-:W-:Y:S02]  /*08a0*/  IMAD.IADD R8, R8, 0x1, R7 ;  /* 0x0000000108087824 */ /* 0x000fe400078e0207 */
[----:B-1----:R-:W-:-:S04]  /*08b0*/  FFMA R10, R9, R11, 1 ;  /* 0x3f800000090a7423 */ /* 0x002fc8000000000b */
[----:B------:R-:W-:-:S04]  /*08c0*/  FFMA R14, R9, R10, R9 ;  /* 0x0000000a090e7223 */ /* 0x000fc80000000009 */
[----:B------:R-:W-:-:S04]  /*08d0*/  FFMA R9, R0, R14, RZ ;  /* 0x0000000e00097223 */ /* 0x000fc800000000ff */
[----:B------:R-:W-:-:S04]  /*08e0*/  FFMA R10, R11, R9, R0 ;  /* 0x000000090b0a7223 */ /* 0x000fc80000000000 */
[----:B------:R-:W-:-:S04]  /*08f0*/  FFMA R9, R14, R10, R9 ;  /* 0x0000000a0e097223 */ /* 0x000fc80000000009 */
[----:B------:R-:W-:-:S04]  /*0900*/  FFMA R10, R11, R9, R0 ;  /* 0x000000090b0a7223 */ /* 0x000fc80000000000 */
[----:B------:R-:W-:-:S05]  /*0910*/  FFMA R0, R14, R10, R9 ;  /* 0x0000000a0e007223 */ /* 0x000fca0000000009 */
[----:B------:R-:W-:-:S04]  /*0920*/  SHF.R.U32.HI R3, RZ, 0x17, R0 ;  /* 0x00000017ff037819 */ /* 0x000fc80000011600 */
[----:B------:R-:W-:-:S05]  /*0930*/  LOP3.LUT R3, R3, 0xff, RZ, 0xc0, !PT ;  /* 0x000000ff03037812 */ /* 0x000fca00078ec0ff */
[----:B------:R-:W-:-:S05]  /*0940*/  IMAD.IADD R11, R3, 0x1, R8 ;  /* 0x00000001030b7824 */ /* 0x000fca00078e0208 */
[----:B------:R-:W-:-:S04]  /*0950*/  IADD3 R3, PT, PT, R11, -0x1, RZ ;  /* 0xffffffff0b037810 */ /* 0x000fc80007ffe0ff */
[----:B------:R-:W-:-:S13]  /*0960*/  ISETP.GE.U32.AND P0, PT, R3, 0xfe, PT ;  /* 0x000000fe0300780c */ /* 0x000fda0003f06070 */
[----:B------:R-:W-:Y:S05]  /*0970*/  @!P0 BRA `(.L_x_14) ;  /* 0x0000000000808947 */ /* 0x000fea0003800000 */
[----:B------:R-:W-:-:S13]  /*0980*/  ISETP.GT.AND P0, PT, R11, 0xfe, PT ;  /* 0x000000fe0b00780c */ /* 0x000fda0003f04270 */
[----:B------:R-:W-:Y:S05]  /*0990*/  @P0 BRA `(.L_x_15) ;  /* 0x00000000006c0947 */ /* 0x000fea0003800000 */
[----:B------:R-:W-:-:S13]  /*09a0*/  ISETP.GE.AND P0, PT, R11, 0x1, PT ;  /* 0x000000010b00780c */ /* 0x000fda0003f06270 */
[----:B------:R-:W-:Y:S05]  /*09b0*/  @P0 BRA `(.L_x_16) ;  /* 0x0000000000980947 */ /* 0x000fea0003800000 */
[----:B------:R-:W-:Y:S02]  /*09c0*/  ISETP.GE.AND P0, PT, R11, -0x18, PT ;  /* 0xffffffe80b00780c */ /* 0x000fe40003f06270 */
[----:B------:R-:W-:-:S11]  /*09d0*/  LOP3.LUT R0, R0, 0x80000000, RZ, 0xc0, !PT ;  /* 0x8000000000007812 */ /* 0x000fd600078ec0ff */
[----:B------:R-:W-:Y:S05]  /*09e0*/  @!P0 BRA `(.L_x_16) ;  /* 0x00000000008c8947 */ /* 0x000fea0003800000 */
[CCC-:B------:R-:W-:Y:S01]  /*09f0*/  FFMA.RZ R3, R14.reuse, R10.reuse, R9.reuse ;  /* 0x0000000a0e037223 */ /* 0x1c0fe2000000c009 */
[CCC-:B------:R-:W-:Y:S01]  /*0a00*/  FFMA.RM R8, R14.reuse, R10.reuse, R9.reuse ;  /* 0x0000000a0e087223 */ /* 0x1c0fe20000004009 */
[C---:B------:R-:W-:Y:S02]  /*0a10*/  ISETP.NE.AND P2, PT, R11.reuse, RZ, PT ;  /* 0x000000ff0b00720c */ /* 0x040fe40003f45270 */
[----:B------:R-:W-:Y:S02]  /*0a20*/  ISETP.NE.AND P1, PT, R11, RZ, PT ;  /* 0x000000ff0b00720c */ /* 0x000fe40003f25270 */
[----:B------:R-:W-:Y:S01]  /*0a30*/  LOP3.LUT R7, R3, 0x7fffff, RZ, 0xc0, !PT ;  /* 0x007fffff03077812 */ /* 0x000fe200078ec0ff */
[----:B------:R-:W-:Y:S01]  /*0a40*/  FFMA.RP R3, R14, R10, R9 ;  /* 0x0000000a0e037223 */ /* 0x000fe20000008009 */
[----:B------:R-:W-:Y:S02]  /*0a50*/  VIADD R10, R11, 0x20 ;  /* 0x000000200b0a7836 */ /* 0x000fe40000000000 */
[----:B------:R-:W-:Y:S01]  /*0a60*/  LOP3.LUT R7, R7, 0x800000, RZ, 0xfc, !PT ;  /* 0x0080000007077812 */ /* 0x000fe200078efcff */
[----:B------:R-:W-:Y:S01]  /*0a70*/  IMAD.MOV R9, RZ, RZ, -R11 ;  /* 0x000000ffff097224 */ /* 0x000fe200078e0a0b */
[----:B------:R-:W-:-:S02]  /*0a80*/  FSETP.NEU.FTZ.AND P0, PT, R3, R8, PT ;  /* 0x000000080300720b */ /* 0x000fc40003f1d000 */
[----:B------:R-:W-:Y:S02]  /*0a90*/  SHF.L.U32 R10, R7, R10, RZ ;  /* 0x0000000a070a7219 */ /* 0x000fe400000006ff */
[----:B------:R-:W-:Y:S02]  /*0aa0*/  SEL R8, R9, RZ, P2 ;  /* 0x000000ff09087207 */ /* 0x000fe40001000000 */
[----:B------:R-:W-:Y:S02]  /*0ab0*/  ISETP.NE.AND P1, PT, R10, RZ, P1 ;  /* 0x000000ff0a00720c */ /* 0x000fe40000f25270 */
[----:B------:R-:W-:Y:S02]  /*0ac0*/  SHF.R.U32.HI R8, RZ, R8, R7 ;  /* 0x00000008ff087219 */ /* 0x000fe40000011607 */
[----:B------:R-:W-:Y:S02]  /*0ad0*/  PLOP3.LUT P0, PT, P0, P1, PT, 0xf8, 0x8f ;  /* 0x00000000008f781c */ /* 0x000fe40000703f70 */
[----:B------:R-:W-:-:S02]  /*0ae0*/  SHF.R.U32.HI R10, RZ, 0x1, R8 ;  /* 0x00000001ff0a7819 */ /* 0x000fc40000011608 */
[----:B------:R-:W-:-:S04]  /*0af0*/  SEL R3, RZ, 0x1, !P0 ;  /* 0x00000001ff037807 */ /* 0x000fc80004000000 */
[----:B------:R-:W-:-:S04]  /*0b00*/  LOP3.LUT R3, R3, 0x1, R10, 0xf8, !PT ;  /* 0x0000000103037812 */ /* 0x000fc800078ef80a */
[----:B------:R-:W-:-:S04]  /*0b10*/  LOP3.LUT R3, R3, R8, RZ, 0xc0, !PT ;  /* 0x0000000803037212 */ /* 0x000fc800078ec0ff */
[----:B------:R-:W-:-:S04]  /*0b20*/  IADD3 R3, PT, PT, R10, R3, RZ ;  /* 0x000000030a037210 */ /* 0x000fc80007ffe0ff */
[----:B------:R-:W-:Y:S01]  /*0b30*/  LOP3.LUT R0, R3, R0, RZ, 0xfc, !PT ;  /* 0x0000000003007212 */ /* 0x000fe200078efcff */
[----:B------:R-:W-:Y:S06]  /*0b40*/  BRA `(.L_x_16) ;  /* 0x0000000000347947 */ /* 0x000fec0003800000 */
.L_x_15:
[----:B------:R-:W-:-:S04]  /*0b50*/  LOP3.LUT R0, R0, 0x80000000, RZ, 0xc0, !PT ;  /* 0x8000000000007812 */ /* 0x000fc800078ec0ff */
[----:B------:R-:W-:Y:S01]  /*0b60*/  LOP3.LUT R0, R0, 0x7f800000, RZ, 0xfc, !PT ;  /* 0x7f80000000007812 */ /* 0x000fe200078efcff */
[----:B------:R-:W-:Y:S06]  /*0b70*/  BRA `(.L_x_16) ;  /* 0x0000000000287947 */ /* 0x000fec0003800000 */
.L_x_14:
[----:B------:R-:W-:Y:S01]  /*0b80*/  IMAD R0, R8, 0x800000, R0 ;  /* 0x0080000008007824 */ /* 0x000fe200078e0200 */
[----:B------:R-:W-:Y:S06]  /*0b90*/  BRA `(.L_x_16) ;  /* 0x0000000000207947 */ /* 0x000fec0003800000 */
.L_x_13:
[----:B------:R-:W-:-:S04]  /*0ba0*/  LOP3.LUT R0, R3, 0x80000000, R0, 0x48, !PT ;  /* 0x8000000003007812 */ /* 0x000fc800078e4800 */
[----:B------:R-:W-:Y:S01]  /*0bb0*/  LOP3.LUT R0, R0, 0x7f800000, RZ, 0xfc, !PT ;  /* 0x7f80000000007812 */ /* 0x000fe200078efcff */
[----:B------:R-:W-:Y:S06]  /*0bc0*/  BRA `(.L_x_16) ;  /* 0x0000000000147947 */ /* 0x000fec0003800000 */
.L_x_12:
[----:B------:R-:W-:Y:S01]  /*0bd0*/  LOP3.LUT R0, R3, 0x80000000, R0, 0x48, !PT ;  /* 0x8000000003007812 */ /* 0x000fe200078e4800 */
[----:B------:R-:W-:Y:S06]  /*0be0*/  BRA `(.L_x_16) ;  /* 0x00000000000c7947 */ /* 0x000fec0003800000 */
.L_x_11:
[----:B------:R-:W0:Y:S01]  /*0bf0*/  MUFU.RSQ R0, -QNAN ;  /* 0xffc0000000007908 */ /* 0x000e220000001400 */
[----:B------:R-:W-:Y:S05]  /*0c00*/  BRA `(.L_x_16) ;  /* 0x0000000000047947 */ /* 0x000fea0003800000 */
.L_x_10:
[----:B------:R-:W-:-:S07]  /*0c10*/  FADD.FTZ R0, R0, R3 ;  /* 0x0000000300007221 */ /* 0x000fce0000010000 */
.L_x_16:
[----:B------:R-:W-:-:S04]  /*0c20*/  HFMA2 R7, -RZ, RZ, 0, 0 ;  /* 0x00000000ff077431 */ /* 0x000fc800000001ff */
[----:B0-----:R-:W-:Y:S05]  /*0c30*/  RET.REL.NODEC R6 `(_Z10scale_colsPfS_S_S_S_ii) ;  /* 0xfffffff006f07950 */ /* 0x001fea0003c3ffff */
.L_x_17:
        /* <DEDUP_REMOVED lines=12> */
.L_x_51:


//--------------------- .text._Z10scale_rowsPfS_S_S_S_ii --------------------------
	.section	.text._Z10scale_rowsPfS_S_S_S_ii,"ax",@progbits
	.align	128
        .global         _Z10scale_rowsPfS_S_S_S_ii
        .type           _Z10scale_rowsPfS_S_S_S_ii,@function
        .size           _Z10scale_rowsPfS_S_S_S_ii,(.L_x_53 - _Z10scale_rowsPfS_S_S_S_ii)
        .other          _Z10scale_rowsPfS_S_S_S_ii,@"STO_CUDA_ENTRY STV_DEFAULT"
_Z10scale_rowsPfS_S_S_S_ii:
.text._Z10scale_rowsPfS_S_S_S_ii:
[----:B------:R-:W-:Y:S01]  /*0000*/  LDC R1, c[0x0][0x37c] ;  /* 0x0000df00ff017b82 */ /* 0x000fe20000000800 */
[----:B------:R-:W0:Y:S01]  /*0010*/  S2R R2, SR_TID.X ;  /* 0x0000000000027919 */ /* 0x000e220000002100 */
[----:B------:R-:W0:Y:S01]  /*0020*/  LDCU.64 UR4, c[0x0][0x3a8] ;  /* 0x00007500ff0477ac */ /* 0x000e220008000a00 */
[----:B------:R-:W1:Y:S01]  /*0030*/  S2R R5, SR_CTAID.X ;  /* 0x0000000000057919 */ /* 0x000e620000002500 */
        /* <DEDUP_REMOVED lines=22> */
[----:B------:R-:W-:Y:S05]  /*01a0*/  CALL.REL.NOINC `($__internal_3_$__cuda_sm3x_div_rn_noftz_f32_slowpath) ;  /* 0x00000004001c7944 */ /* 0x000fea0003c00000 */
[----:B------:R-:W-:-:S07]  /*01b0*/  IMAD.MOV.U32 R4, RZ, RZ, R0 ;  /* 0x000000ffff047224 */ /* 0x000fce00078e0000 */
.L_x_19:
[----:B------:R-:W-:-:S07]  /*01c0*/  FMUL R4, R4, 0.69999998807907104492 ;  /* 0x3f33333304047820 */ /* 0x000fce0000400000 */
.L_x_18:
        /* <DEDUP_REMOVED lines=20> */
.L_x_21:
[----:B------:R-:W-:Y:S01]  /*0310*/  VIADD R0, R8, 0xf3000000 ;  /* 0xf300000008007836 */ /* 0x000fe20000000000 */
[----:B------:R0:W1:Y:S04]  /*0320*/  MUFU.RSQ R3, R8 ;  /* 0x0000000800037308 */ /* 0x0000680000001400 */
[----:B------:R-:W-:-:S13]  /*0330*/  ISETP.GT.U32.AND P0, PT, R0, 0x727fffff, PT ;  /* 0x727fffff0000780c */ /* 0x000fda0003f04070 */
[----:B01----:R-:W-:Y:S05]  /*0340*/  @!P0 BRA `(.L_x_22) ;  /* 0x0000000000148947 */ /* 0x003fea0003800000 */
[----:B------:R-:W-:Y:S02]  /*0350*/  MOV R0, R8 ;  /* 0x0000000800007202 */ /* 0x000fe40000000f00 */
[----:B------:R-:W-:-:S07]  /*0360*/  MOV R8, 0x380 ;  /* 0x0000038000087802 */ /* 0x000fce0000000f00 */
[----:B------:R-:W-:Y:S05]  /*0370*/  CALL.REL.NOINC `($__internal_2_$__cuda_sm20_sqrt_rn_f32_slowpath) ;  /* 0x00000000004c7944 */ /* 0x000fea0003c00000 */
[----:B------:R-:W-:Y:S01]  /*0380*/  IMAD.MOV.U32 R9, RZ, RZ, R3 ;  /* 0x000000ffff097224 */ /* 0x000fe200078e0003 */
[----:B------:R-:W-:Y:S06]  /*0390*/  BRA `(.L_x_23) ;  /* 0x0000000000107947 */ /* 0x000fec0003800000 */
.L_x_22:
[C---:B------:R-:W-:Y:S01]  /*03a0*/  FMUL.FTZ R9, R3.reuse, R8 ;  /* 0x0000000803097220 */ /* 0x040fe20000410000 */
[----:B------:R-:W-:-:S03]  /*03b0*/  FMUL.FTZ R0, R3, 0.5 ;  /* 0x3f00000003007820 */ /* 0x000fc60000410000 */
[----:B------:R-:W-:-:S04]  /*03c0*/  FFMA R8, -R9, R9, R8 ;  /* 0x0000000909087223 */ /* 0x000fc80000000108 */
[----:B------:R-:W-:-:S07]  /*03d0*/  FFMA R9, R8, R0, R9 ;  /* 0x0000000008097223 */ /* 0x000fce0000000009 */
.L_x_23:
[----:B------:R-:W-:-:S07]  /*03e0*/  FMUL R9, R9, 0.30000001192092895508 ;  /* 0x3e99999a09097820 */ /* 0x000fce0000400000 */
.L_x_20:
        /* <DEDUP_REMOVED lines=12> */
        .weak           $__internal_2_$__cuda_sm20_sqrt_rn_f32_slowpath
        .type           $__internal_2_$__cuda_sm20_sqrt_rn_f32_slowpath,@function
        .size           $__internal_2_$__cuda_sm20_sqrt_rn_f32_slowpath,($__internal_3_$__cuda_sm3x_div_rn_noftz_f32_slowpath - $__internal_2_$__cuda_sm20_sqrt_rn_f32_slowpath)
$__internal_2_$__cuda_sm20_sqrt_rn_f32_slowpath:
        /* <DEDUP_REMOVED lines=20> */
.L_x_24:
[----:B------:R-:W-:Y:S01]  /*05f0*/  MOV R6, R8 ;  /* 0x0000000800067202 */ /* 0x000fe20000000f00 */
[----:B------:R-:W-:-:S04]  /*0600*/  IMAD.MOV.U32 R7, RZ, RZ, 0x0 ;  /* 0x00000000ff077424 */ /* 0x000fc800078e00ff */
[----:B------:R-:W-:Y:S05]  /*0610*/  RET.REL.NODEC R6 `(_Z10scale_rowsPfS_S_S_S_ii) ;  /* 0xfffffff806787950 */ /* 0x000fea0003c3ffff */
        .weak           $__internal_3_$__cuda_sm3x_div_rn_noftz_f32_slowpath
        .type           $__internal_3_$__cuda_sm3x_div_rn_noftz_f32_slowpath,@function
        .size           $__internal_3_$__cuda_sm3x_div_rn_noftz_f32_slowpath,(.L_x_53 - $__internal_3_$__cuda_sm3x_div_rn_noftz_f32_slowpath)
$__internal_3_$__cuda_sm3x_div_rn_noftz_f32_slowpath:
        /* <DEDUP_REMOVED lines=33> */
.L_x_25:
        /* <DEDUP_REMOVED lines=50> */
.L_x_31:
[----:B------:R-:W-:-:S04]  /*0b50*/  LOP3.LUT R0, R0, 0x80000000, RZ, 0xc0, !PT ;  /* 0x8000000000007812 */ /* 0x000fc800078ec0ff */
[----:B------:R-:W-:Y:S01]  /*0b60*/  LOP3.LUT R0, R0, 0x7f800000, RZ, 0xfc, !PT ;  /* 0x7f80000000007812 */ /* 0x000fe200078efcff */
[----:B------:R-:W-:Y:S06]  /*0b70*/  BRA `(.L_x_32) ;  /* 0x0000000000287947 */ /* 0x000fec0003800000 */
.L_x_30:
[----:B------:R-:W-:Y:S01]  /*0b80*/  IMAD R0, R8, 0x800000, R0 ;  /* 0x0080000008007824 */ /* 0x000fe200078e0200 */
[----:B------:R-:W-:Y:S06]  /*0b90*/  BRA `(.L_x_32) ;  /* 0x0000000000207947 */ /* 0x000fec0003800000 */
.L_x_29:
[----:B------:R-:W-:-:S04]  /*0ba0*/  LOP3.LUT R0, R3, 0x80000000, R0, 0x48, !PT ;  /* 0x8000000003007812 */ /* 0x000fc800078e4800 */
[----:B------:R-:W-:Y:S01]  /*0bb0*/  LOP3.LUT R0, R0, 0x7f800000, RZ, 0xfc, !PT ;  /* 0x7f80000000007812 */ /* 0x000fe200078efcff */
[----:B------:R-:W-:Y:S06]  /*0bc0*/  BRA `(.L_x_32) ;  /* 0x0000000000147947 */ /* 0x000fec0003800000 */
.L_x_28:
[----:B------:R-:W-:Y:S01]  /*0bd0*/  LOP3.LUT R0, R3, 0x80000000, R0, 0x48, !PT ;  /* 0x8000000003007812 */ /* 0x000fe200078e4800 */
[----:B------:R-:W-:Y:S06]  /*0be0*/  BRA `(.L_x_32) ;  /* 0x00000000000c7947 */ /* 0x000fec0003800000 */
.L_x_27:
[----:B------:R-:W0:Y:S01]  /*0bf0*/  MUFU.RSQ R0, -QNAN ;  /* 0xffc0000000007908 */ /* 0x000e220000001400 */
[----:B------:R-:W-:Y:S05]  /*0c00*/  BRA `(.L_x_32) ;  /* 0x0000000000047947 */ /* 0x000fea0003800000 */
.L_x_26:
[----:B------:R-:W-:-:S07]  /*0c10*/  FADD.FTZ R0, R0, R3 ;  /* 0x0000000300007221 */ /* 0x000fce0000010000 */
.L_x_32:
[----:B------:R-:W-:-:S04]  /*0c20*/  HFMA2 R7, -RZ, RZ, 0, 0 ;  /* 0x00000000ff077431 */ /* 0x000fc800000001ff */
[----:B0-----:R-:W-:Y:S05]  /*0c30*/  RET.REL.NODEC R6 `(_Z10scale_rowsPfS_S_S_S_ii) ;  /* 0xfffffff006f07950 */ /* 0x001fea0003c3ffff */
.L_x_33:
        /* <DEDUP_REMOVED lines=12> */
.L_x_53:


//--------------------- .text._Z17compute_col_statsPfS_S_ii --------------------------
	.section	.text._Z17compute_col_statsPfS_S_ii,"ax",@progbits
	.align	128
        .global         _Z17compute_col_statsPfS_S_ii
        .type           _Z17compute_col_statsPfS_S_ii,@function
        .size           _Z17compute_col_statsPfS_S_ii,(.L_x_58 - _Z17compute_col_statsPfS_S_ii)
        .other          _Z17compute_col_statsPfS_S_ii,@"STO_CUDA_ENTRY STV_DEFAULT"
_Z17compute_col_statsPfS_S_ii:
.text._Z17compute_col_statsPfS_S_ii:
[----:B------:R-:W-:Y:S01]  /*0000*/  LDC R1, c[0x0][0x37c] ;  /* 0x0000df00ff017b82 */ /* 0x000fe20000000800 */
[----:B------:R-:W0:Y:S01]  /*0010*/  S2R R0, SR_CTAID.X ;  /* 0x0000000000007919 */ /* 0x000e220000002500 */
[----:B------:R-:W0:Y:S01]  /*0020*/  LDCU UR5, c[0x0][0x39c] ;  /* 0x00007380ff0577ac */ /* 0x000e220008000800 */
[----:B------:R-:W1:Y:S01]  /*0030*/  LDCU UR4, c[0x0][0x360] ;  /* 0x00006c00ff0477ac */ /* 0x000e620008000800 */
[----:B0-----:R-:W-:-:S13]  /*0040*/  ISETP.GE.AND P0, PT, R0, UR5, PT ;  /* 0x0000000500007c0c */ /* 0x001fda000bf06270 */
[----:B-1----:R-:W-:Y:S05]  /*0050*/  @P0 EXIT ;  /* 0x000000000000094d */ /* 0x002fea0003800000 */
[----:B------:R-:W0:Y:S01]  /*0060*/  S2R R12, SR_TID.X ;  /* 0x00000000000c7919 */ /* 0x000e220000002100 */
[----:B------:R-:W0:Y:S01]  /*0070*/  LDCU UR8, c[0x0][0x398] ;  /* 0x00007300ff0877ac */ /* 0x000e220008000800 */
[----:B------:R-:W-:Y:S01]  /*0080*/  MOV R2, 0x400 ;  /* 0x0000040000027802 */ /* 0x000fe20000000f00 */
[----:B------:R-:W-:Y:S01]  /*0090*/  IMAD.U32 R6, RZ, RZ, UR4 ;  /* 0x00000004ff067e24 */ /* 0x000fe2000f8e00ff */
[----:B------:R-:W1:Y:S01]  /*00a0*/  S2R R3, SR_CgaCtaId ;  /* 0x0000000000037919 */ /* 0x000e620000008800 */
[----:B------:R-:W2:Y:S01]  /*00b0*/  LDCU.64 UR6, c[0x0][0x358] ;  /* 0x00006b00ff0677ac */ /* 0x000ea20008000a00 */
[----:B------:R-:W-:Y:S01]  /*00c0*/  BSSY.RECONVERGENT B0, `(.L_x_34) ;  /* 0x0000015000007945 */ /* 0x000fe20003800200 */
[----:B------:R-:W-:Y:S02]  /*00d0*/  HFMA2 R8, -RZ, RZ, 0, 0 ;  /* 0x00000000ff087431 */ /* 0x000fe400000001ff */
[----:B------:R-:W-:Y:S01]  /*00e0*/  IMAD.MOV.U32 R7, RZ, RZ, RZ ;  /* 0x000000ffff077224 */ /* 0x000fe200078e00ff */
[----:B0-----:R-:W-:-:S02]  /*00f0*/  ISETP.GE.AND P0, PT, R12, UR8, PT ;  /* 0x000000080c007c0c */ /* 0x001fc4000bf06270 */
[----:B-1----:R-:W-:-:S04]  /*0100*/  LEA R3, R3, R2, 0x18 ;  /* 0x0000000203037211 */ /* 0x002fc800078ec0ff */
[-C--:B------:R-:W-:Y:S02]  /*0110*/  LEA R11, R6, R3.reuse, 0x2 ;  /* 0x00000003060b7211 */ /* 0x080fe400078e10ff */
[----:B------:R-:W-:-:S03]  /*0120*/  LEA R10, R12, R3, 0x2 ;  /* 0x000000030c0a7211 */ /* 0x000fc600078e10ff */
[----:B------:R-:W-:Y:S02]  /*0130*/  IMAD R13, R12, 0x4, R11 ;  /* 0x000000040c0d7824 */ /* 0x000fe400078e020b */
[----:B--2---:R-:W-:Y:S05]  /*0140*/  @P0 BRA `(.L_x_35) ;  /* 0x0000000000300947 */ /* 0x004fea0003800000 */
[----:B------:R-:W0:Y:S01]  /*0150*/  LDC.64 R4, c[0x0][0x380] ;  /* 0x0000e000ff047b82 */ /* 0x000e220000000a00 */
[----:B------:R-:W-:Y:S01]  /*0160*/  IMAD.MOV.U32 R8, RZ, RZ, RZ ;  /* 0x000000ffff087224 */ /* 0x000fe200078e00ff */
[----:B------:R-:W-:Y:S01]  /*0170*/  MOV R9, R12 ;  /* 0x0000000c00097202 */ /* 0x000fe20000000f00 */
[----:B------:R-:W-:-:S07]  /*0180*/  IMAD.MOV.U32 R7, RZ, RZ, RZ ;  /* 0x000000ffff077224 */ /* 0x000fce00078e00ff */
.L_x_36:
[----:B------:R-:W-:-:S04]  /*0190*/  IMAD R3, R9, UR5, R0 ;  /* 0x0000000509037c24 */ /* 0x000fc8000f8e0200 */
[----:B0-----:R-:W-:-:S06]  /*01a0*/  IMAD.WIDE R2, R3, 0x4, R4 ;  /* 0x0000000403027825 */ /* 0x001fcc00078e0204 */
[----:B------:R-:W2:Y:S01]  /*01b0*/  LDG.E R3, desc[UR6][R2.64] ;  /* 0x0000000602037981 */ /* 0x000ea2000c1e1900 */
[----:B------:R-:W-:-:S04]  /*01c0*/  IADD3 R9, PT, PT, R6, R9, RZ ;  /* 0x0000000906097210 */ /* 0x000fc80007ffe0ff */
[----:B------:R-:W-:Y:S01]  /*01d0*/  ISETP.GE.AND P0, PT, R9, UR8, PT ;  /* 0x0000000809007c0c */ /* 0x000fe2000bf06270 */
[C---:B--2---:R-:W-:Y:S01]  /*01e0*/  FADD R7, R3.reuse, R7 ;  /* 0x0000000703077221 */ /* 0x044fe20000000000 */
[----:B------:R-:W-:-:S11]  /*01f0*/  FFMA R8, R3, R3, R8 ;  /* 0x0000000303087223 */ /* 0x000fd60000000008 */
[----:B------:R-:W-:Y:S05]  /*0200*/  @!P0 BRA `(.L_x_36) ;  /* 0xfffffffc00e08947 */ /* 0x000fea000383ffff */
.L_x_35:
[----:B------:R-:W-:Y:S05]  /*0210*/  BSYNC.RECONVERGENT B0 ;  /* 0x0000000000007941 */ /* 0x000fea0003800200 */
.L_x_34:
[----:B------:R-:W-:Y:S01]  /*0220*/  ISETP.GE.U32.AND P0, PT, R6, 0x2, PT ;  /* 0x000000020600780c */ /* 0x000fe20003f06070 */
[----:B------:R0:W-:Y:S04]  /*0230*/  STS [R10], R7 ;  /* 0x000000070a007388 */ /* 0x0001e80000000800 */
[----:B------:R0:W-:Y:S01]  /*0240*/  STS [R13], R8 ;  /* 0x000000080d007388 */ /* 0x0001e20000000800 */
[----:B------:R-:W-:Y:S07]  /*0250*/  BAR.SYNC.DEFER_BLOCKING 0x0 ;  /* 0x0000000000007b1d */ /* 0x000fee0000010000 */
[----:B------:R-:W-:Y:S05]  /*0260*/  @!P0 BRA `(.L_x_37) ;  /* 0x00000000004c8947 */ /* 0x000fea0003800000 */
.L_x_40:
[----:B0-----:R-:W-:Y:S01]  /*0270*/  SHF.R.U32.HI R7, RZ, 0x1, R6 ;  /* 0x00000001ff077819 */ /* 0x001fe20000011606 */
[----:B------:R-:W-:Y:S03]  /*0280*/  BSSY.RECONVERGENT B0, `(.L_x_38) ;  /* 0x000000d000007945 */ /* 0x000fe60003800200 */
[----:B------:R-:W-:-:S13]  /*0290*/  ISETP.GE.U32.AND P0, PT, R12, R7, PT ;  /* 0x000000070c00720c */ /* 0x000fda0003f06070 */
[----:B------:R-:W-:Y:S05]  /*02a0*/  @P0 BRA `(.L_x_39) ;  /* 0x0000000000280947 */ /* 0x000fea0003800000 */
[C---:B------:R-:W-:Y:S01]  /*02b0*/  IMAD R2, R7.reuse, 0x4, R10 ;  /* 0x0000000407027824 */ /* 0x040fe200078e020a */
[----:B------:R-:W-:Y:S01]  /*02c0*/  LDS R3, [R10] ;  /* 0x000000000a037984 */ /* 0x000fe20000000800 */
[----:B------:R-:W-:-:S04]  /*02d0*/  LEA R4, R7, R13, 0x2 ;  /* 0x0000000d07047211 */ /* 0x000fc800078e10ff */
[----:B------:R-:W0:Y:S02]  /*02e0*/  LDS R2, [R2] ;  /* 0x0000000002027984 */ /* 0x000e240000000800 */
[----:B0-----:R-:W-:-:S05]  /*02f0*/  FADD R3, R2, R3 ;  /* 0x0000000302037221 */ /* 0x001fca0000000000 */
[----:B------:R-:W-:Y:S04]  /*0300*/  STS [R10], R3 ;  /* 0x000000030a007388 */ /* 0x000fe80000000800 */
[----:B------:R-:W-:Y:S04]  /*0310*/  LDS R4, [R4] ;  /* 0x0000000004047984 */ /* 0x000fe80000000800 */
[----:B------:R-:W0:Y:S02]  /*0320*/  LDS R5, [R13] ;  /* 0x000000000d057984 */ /* 0x000e240000000800 */
[----:B0-----:R-:W-:-:S05]  /*0330*/  FADD R5, R4, R5 ;  /* 0x0000000504057221 */ /* 0x001fca0000000000 */
[----:B------:R0:W-:Y:S02]  /*0340*/  STS [R13], R5 ;  /* 0x000000050d007388 */ /* 0x0001e40000000800 */
.L_x_39:
[----:B------:R-:W-:Y:S05]  /*0350*/  BSYNC.RECONVERGENT B0 ;  /* 0x0000000000007941 */ /* 0x000fea0003800200 */
.L_x_38:
[----:B------:R-:W-:Y:S01]  /*0360*/  BAR.SYNC.DEFER_BLOCKING 0x0 ;  /* 0x0000000000007b1d */ /* 0x000fe20000010000 */
[----:B------:R-:W-:Y:S01]  /*0370*/  ISETP.GT.U32.AND P0, PT, R6, 0x3, PT ;  /* 0x000000030600780c */ /* 0x000fe20003f04070 */
[----:B------:R-:W-:-:S12]  /*0380*/  IMAD.MOV.U32 R6, RZ, RZ, R7 ;  /* 0x000000ffff067224 */ /* 0x000fd800078e0007 */
[----:B------:R-:W-:Y:S05]  /*0390*/  @P0 BRA `(.L_x_40) ;  /* 0xfffffffc00b40947 */ /* 0x000fea000383ffff */
.L_x_37:
[----:B------:R-:W-:-:S13]  /*03a0*/  ISETP.NE.AND P0, PT, R12, RZ, PT ;  /* 0x000000ff0c00720c */ /* 0x000fda0003f05270 */
[----:B------:R-:W-:Y:S05]  /*03b0*/  @P0 EXIT ;  /* 0x000000000000094d */ /* 0x000fea0003800000 */
[----:B------:R-:W1:Y:S01]  /*03c0*/  S2UR UR5, SR_CgaCtaId ;  /* 0x00000000000579c3 */ /* 0x000e620000008800 */
[----:B------:R-:W-:Y:S01]  /*03d0*/  UMOV UR4, 0x400 ;  /* 0x0000040000047882 */ /* 0x000fe20000000000 */
[----:B------:R-:W-:Y:S06]  /*03e0*/  LDS R9, [R11] ;  /* 0x000000000b097984 */ /* 0x000fec0000000800 */
[----:B------:R-:W2:Y:S08]  /*03f0*/  LDC.64 R2, c[0x0][0x388] ;  /* 0x0000e200ff027b82 */ /* 0x000eb00000000a00 */
[----:B0-----:R-:W0:Y:S01]  /*0400*/  LDC.64 R4, c[0x0][0x390] ;  /* 0x0000e400ff047b82 */ /* 0x001e220000000a00 */
[----:B-1----:R-:W-:Y:S01]  /*0410*/  ULEA UR4, UR5, UR4, 0x18 ;  /* 0x0000000405047291 */ /* 0x002fe2000f8ec0ff */
[----:B--2---:R-:W-:-:S08]  /*0420*/  IMAD.WIDE.U32 R2, R0, 0x4, R2 ;  /* 0x0000000400027825 */ /* 0x004fd000078e0002 */
[----:B------:R-:W1:Y:S01]  /*0430*/  LDS R7, [UR4] ;  /* 0x00000004ff077984 */ /* 0x000e620008000800 */
[----:B0-----:R-:W-:-:S03]  /*0440*/  IMAD.WIDE.U32 R4, R0, 0x4, R4 ;  /* 0x0000000400047825 */ /* 0x001fc600078e0004 */
[----:B-1----:R-:W-:Y:S04]  /*0450*/  STG.E desc[UR6][R2.64], R7 ;  /* 0x0000000702007986 */ /* 0x002fe8000c101906 */
[----:B------:R-:W-:Y:S01]  /*0460*/  STG.E desc[UR6][R4.64], R9 ;  /* 0x0000000904007986 */ /* 0x000fe2000c101906 */
[----:B------:R-:W-:Y:S05]  /*0470*/  EXIT ;  /* 0x000000000000794d */ /* 0x000fea0003800000 */
.L_x_41:
        /* <DEDUP_REMOVED lines=16> */
.L_x_58:


//--------------------- .text._Z17compute_row_statsPfS_S_ii --------------------------
	.section	.text._Z17compute_row_statsPfS_S_ii,"ax",@progbits
	.align	128
        .global         _Z17compute_row_statsPfS_S_ii
        .type           _Z17compute_row_statsPfS_S_ii,@function
        .size           _Z17compute_row_statsPfS_S_ii,(.L_x_59 - _Z17compute_row_statsPfS_S_ii)
        .other          _Z17compute_row_statsPfS_S_ii,@"STO_CUDA_ENTRY STV_DEFAULT"
_Z17compute_row_statsPfS_S_ii:
.text._Z17compute_row_statsPfS_S_ii:
[----:B------:R-:W-:Y:S01]  /*0000*/  LDC R1, c[0x0][0x37c] ;  /* 0x0000df00ff017b82 */ /* 0x000fe20000000800 */
[----:B------:R-:W0:Y:S01]  /*0010*/  S2R R0, SR_CTAID.X ;  /* 0x0000000000007919 */ /* 0x000e220000002500 */
[----:B------:R-:W0:Y:S02]  /*0020*/  LDCU UR4, c[0x0][0x398] ;  /* 0x00007300ff0477ac */ /* 0x000e240008000800 */
[----:B0-----:R-:W-:Y:S01]  /*0030*/  ISETP.GE.AND P0, PT, R0, UR4, PT ;  /* 0x0000000400007c0c */ /* 0x001fe2000bf06270 */
[----:B------:R-:W0:-:S12]  /*0040*/  LDCU UR4, c[0x0][0x360] ;  /* 0x00006c00ff0477ac */ /* 0x000e180008000800 */
[----:B0-----:R-:W-:Y:S05]  /*0050*/  @P0 EXIT ;  /* 0x000000000000094d */ /* 0x001fea0003800000 */
        /* <DEDUP_REMOVED lines=19> */
.L_x_44:
        /* <DEDUP_REMOVED lines=8> */
.L_x_43:
[----:B------:R-:W-:Y:S05]  /*0210*/  BSYNC.RECONVERGENT B0 ;  /* 0x0000000000007941 */ /* 0x000fea0003800200 */
.L_x_42:
[----:B------:R-:W-:Y:S01]  /*0220*/  ISETP.GE.U32.AND P0, PT, R6, 0x2, PT ;  /* 0x000000020600780c */ /* 0x000fe20003f06070 */
[----:B------:R0:W-:Y:S04]  /*0230*/  STS [R10], R7 ;  /* 0x000000070a007388 */ /* 0x0001e80000000800 */
[----:B------:R0:W-:Y:S01]  /*0240*/  STS [R13], R8 ;  /* 0x000000080d007388 */ /* 0x0001e20000000800 */
[----:B------:R-:W-:Y:S07]  /*0250*/  BAR.SYNC.DEFER_BLOCKING 0x0 ;  /* 0x0000000000007b1d */ /* 0x000fee0000010000 */
[----:B------:R-:W-:Y:S05]  /*0260*/  @!P0 BRA `(.L_x_45) ;  /* 0x00000000004c8947 */ /* 0x000fea0003800000 */
.L_x_48:
        /* <DEDUP_REMOVED lines=14> */
.L_x_47:
[----:B------:R-:W-:Y:S05]  /*0350*/  BSYNC.RECONVERGENT B0 ;  /* 0x0000000000007941 */ /* 0x000fea0003800200 */
.L_x_46:
[----:B------:R-:W-:Y:S01]  /*0360*/  BAR.SYNC.DEFER_BLOCKING 0x0 ;  /* 0x0000000000007b1d */ /* 0x000fe20000010000 */
[----:B------:R-:W-:Y:S01]  /*0370*/  ISETP.GT.U32.AND P0, PT, R6, 0x3, PT ;  /* 0x000000030600780c */ /* 0x000fe20003f04070 */
[----:B------:R-:W-:-:S12]  /*0380*/  IMAD.MOV.U32 R6, RZ, RZ, R7 ;  /* 0x000000ffff067224 */ /* 0x000fd800078e0007 */
[----:B------:R-:W-:Y:S05]  /*0390*/  @P0 BRA `(.L_x_48) ;  /* 0xfffffffc00b40947 */ /* 0x000fea000383ffff */
.L_x_45:
        /* <DEDUP_REMOVED lines=14> */
.L_x_49:
        /* <DEDUP_REMOVED lines=16> */
.L_x_59:


//--------------------- .nv.shared._Z20convert_int_to_floatPiPfii --------------------------
	.section	.nv.shared._Z20convert_int_to_floatPiPfii,"aw",@nobits
	.sectionflags	@""
	.align	16
	.zero		1024


//--------------------- .nv.shared.reserved.0     --------------------------
	.section	.nv.shared.reserved.0,"aw",@nobits
	.weak		__nv_reservedSMEM_offset_0_alias
	.size		__nv_reservedSMEM_offset_0_alias, 0, 64
	.other		__nv_reservedSMEM_offset_0_alias,@"STO_CUDA_RESERVED_SHARED STV_DEFAULT"
__nv_reservedSMEM_offset_0_alias:
	.zero		0
	.zero		64


//--------------------- .nv.shared._Z12round_to_intPfPiii --------------------------
	.section	.nv.shared._Z12round_to_intPfPiii,"aw",@nobits
	.sectionflags	@""
	.align	16
	.zero		1024


//--------------------- .nv.shared._Z10scale_colsPfS_S_S_S_ii --------------------------
	.section	.nv.shared._Z10scale_colsPfS_S_S_S_ii,"aw",@nobits
	.sectionflags	@""
	.align	16
	.zero		1024


//--------------------- .nv.shared._Z10scale_rowsPfS_S_S_S_ii --------------------------
	.section	.nv.shared._Z10scale_rowsPfS_S_S_S_ii,"aw",@nobits
	.sectionflags	@""
	.align	16
	.zero		1024


//--------------------- .nv.shared._Z17compute_col_statsPfS_S_ii --------------------------
	.section	.nv.shared._Z17compute_col_statsPfS_S_ii,"aw",@nobits
	.sectionflags	@""
	.align	16
	.zero		1024


//--------------------- .nv.shared._Z17compute_row_statsPfS_S_ii --------------------------
	.section	.nv.shared._Z17compute_row_statsPfS_S_ii,"aw",@nobits
	.sectionflags	@""
	.align	16
	.zero		1024


//--------------------- .nv.constant0._Z20convert_int_to_floatPiPfii --------------------------
	.section	.nv.constant0._Z20convert_int_to_floatPiPfii,"a",@progbits
	.sectionflags	@""
	.align	4
.nv.constant0._Z20convert_int_to_floatPiPfii:
	.zero		920


//--------------------- .nv.constant0._Z12round_to_intPfPiii --------------------------
	.section	.nv.constant0._Z12round_to_intPfPiii,"a",@progbits
	.sectionflags	@""
	.align	4
.nv.constant0._Z12round_to_intPfPiii:
	.zero		920


//--------------------- .nv.constant0._Z10scale_colsPfS_S_S_S_ii --------------------------
	.section	.nv.constant0._Z10scale_colsPfS_S_S_S_ii,"a",@progbits
	.sectionflags	@""
	.align	4
.nv.constant0._Z10scale_colsPfS_S_S_S_ii:
	.zero		944


//--------------------- .nv.constant0._Z10scale_rowsPfS_S_S_S_ii --------------------------
	.section	.nv.constant0._Z10scale_rowsPfS_S_S_S_ii,"a",@progbits
	.sectionflags	@""
	.align	4
.nv.constant0._Z10scale_rowsPfS_S_S_S_ii:
	.zero		944


//--------------------- .nv.constant0._Z17compute_col_statsPfS_S_ii --------------------------
	.section	.nv.constant0._Z17compute_col_statsPfS_S_ii,"a",@progbits
	.sectionflags	@""
	.align	4
.nv.constant0._Z17compute_col_statsPfS_S_ii:
	.zero		928


//--------------------- .nv.constant0._Z17compute_row_statsPfS_S_ii --------------------------
	.section	.nv.constant0._Z17compute_row_statsPfS_S_ii,"a",@progbits
	.sectionflags	@""
	.align	4
.nv.constant0._Z17compute_row_statsPfS_S_ii:
	.zero		928


//--------------------- SYMBOLS --------------------------

	.type		.nv.reservedSmem.offset0,@object
	.size		.nv.reservedSmem.offset0,0x4
	.type		.nv.reservedSmem.cap,@object
	.size		.nv.reservedSmem.cap,0x4
